//
// Generated by NVIDIA NVVM Compiler
//
// Compiler Build ID: CL-36424714
// Cuda compilation tools, release 13.0, V13.0.88
// Based on NVVM 20.0.0
//

.version 9.0
.target sm_100
.address_size 64

	// .globl	_Z6phase1iiPii
// _ZZ6phase1iiPiiE1s has been demoted
// _ZZ6phase2iiPiiE1s has been demoted
// _ZZ6phase3iiPiiiE1s has been demoted

.visible .entry _Z6phase1iiPii(
	.param .u32 _Z6phase1iiPii_param_0,
	.param .u32 _Z6phase1iiPii_param_1,
	.param .u64 .ptr .align 1 _Z6phase1iiPii_param_2,
	.param .u32 _Z6phase1iiPii_param_3
)
{
	.reg .b32 	%r<1304>;
	.reg .b64 	%rd<7>;
	// demoted variable
	.shared .align 4 .b8 _ZZ6phase1iiPiiE1s[16384];
	ld.param.u32 	%r1, [_Z6phase1iiPii_param_1];
	ld.param.u64 	%rd1, [_Z6phase1iiPii_param_2];
	ld.param.u32 	%r2, [_Z6phase1iiPii_param_3];
	cvta.to.global.u64 	%rd2, %rd1;
	shl.b32 	%r3, %r1, 6;
	mov.u32 	%r4, %tid.y;
	mov.u32 	%r5, %tid.x;
	add.s32 	%r6, %r3, %r4;
	add.s32 	%r7, %r3, %r5;
	mad.lo.s32 	%r8, %r6, %r2, %r7;
	mul.wide.s32 	%rd3, %r8, 4;
	add.s64 	%rd4, %rd2, %rd3;
	ld.global.u32 	%r9, [%rd4];
	shl.b32 	%r10, %r4, 6;
	add.s32 	%r11, %r10, %r5;
	shl.b32 	%r12, %r11, 2;
	mov.u32 	%r13, _ZZ6phase1iiPiiE1s;
	add.s32 	%r14, %r13, %r12;
	st.shared.u32 	[%r14], %r9;
	ld.global.u32 	%r15, [%rd4+128];
	st.shared.u32 	[%r14+128], %r15;
	add.s32 	%r16, %r6, 32;
	mad.lo.s32 	%r17, %r16, %r2, %r7;
	mul.wide.s32 	%rd5, %r17, 4;
	add.s64 	%rd6, %rd2, %rd5;
	ld.global.u32 	%r18, [%rd6];
	st.shared.u32 	[%r14+8192], %r18;
	ld.global.u32 	%r19, [%rd6+128];
	st.shared.u32 	[%r14+8320], %r19;
	bar.sync 	0;
	ld.shared.u32 	%r20, [%r14];
	shl.b32 	%r21, %r4, 8;
	add.s32 	%r22, %r13, %r21;
	ld.shared.u32 	%r23, [%r22];
	shl.b32 	%r24, %r5, 2;
	add.s32 	%r25, %r13, %r24;
	ld.shared.u32 	%r26, [%r25];
	add.s32 	%r27, %r26, %r23;
	min.s32 	%r28, %r20, %r27;
	st.shared.u32 	[%r14], %r28;
	ld.shared.u32 	%r29, [%r14+128];
	ld.shared.u32 	%r30, [%r22];
	ld.shared.u32 	%r31, [%r25+128];
	add.s32 	%r32, %r31, %r30;
	min.s32 	%r33, %r29, %r32;
	st.shared.u32 	[%r14+128], %r33;
	ld.shared.u32 	%r34, [%r14+8192];
	ld.shared.u32 	%r35, [%r22+8192];
	ld.shared.u32 	%r36, [%r25];
	add.s32 	%r37, %r36, %r35;
	min.s32 	%r38, %r34, %r37;
	st.shared.u32 	[%r14+8192], %r38;
	ld.shared.u32 	%r39, [%r14+8320];
	ld.shared.u32 	%r40, [%r22+8192];
	ld.shared.u32 	%r41, [%r25+128];
	add.s32 	%r42, %r41, %r40;
	min.s32 	%r43, %r39, %r42;
	st.shared.u32 	[%r14+8320], %r43;
	bar.sync 	0;
	ld.shared.u32 	%r44, [%r14];
	ld.shared.u32 	%r45, [%r22+4];
	ld.shared.u32 	%r46, [%r25+256];
	add.s32 	%r47, %r46, %r45;
	min.s32 	%r48, %r44, %r47;
	st.shared.u32 	[%r14], %r48;
	ld.shared.u32 	%r49, [%r14+128];
	ld.shared.u32 	%r50, [%r22+4];
	ld.shared.u32 	%r51, [%r25+384];
	add.s32 	%r52, %r51, %r50;
	min.s32 	%r53, %r49, %r52;
	st.shared.u32 	[%r14+128], %r53;
	ld.shared.u32 	%r54, [%r14+8192];
	ld.shared.u32 	%r55, [%r22+8196];
	ld.shared.u32 	%r56, [%r25+256];
	add.s32 	%r57, %r56, %r55;
	min.s32 	%r58, %r54, %r57;
	st.shared.u32 	[%r14+8192], %r58;
	ld.shared.u32 	%r59, [%r14+8320];
	ld.shared.u32 	%r60, [%r22+8196];
	ld.shared.u32 	%r61, [%r25+384];
	add.s32 	%r62, %r61, %r60;
	min.s32 	%r63, %r59, %r62;
	st.shared.u32 	[%r14+8320], %r63;
	bar.sync 	0;
	ld.shared.u32 	%r64, [%r14];
	ld.shared.u32 	%r65, [%r22+8];
	ld.shared.u32 	%r66, [%r25+512];
	add.s32 	%r67, %r66, %r65;
	min.s32 	%r68, %r64, %r67;
	st.shared.u32 	[%r14], %r68;
	ld.shared.u32 	%r69, [%r14+128];
	ld.shared.u32 	%r70, [%r22+8];
	ld.shared.u32 	%r71, [%r25+640];
	add.s32 	%r72, %r71, %r70;
	min.s32 	%r73, %r69, %r72;
	st.shared.u32 	[%r14+128], %r73;
	ld.shared.u32 	%r74, [%r14+8192];
	ld.shared.u32 	%r75, [%r22+8200];
	ld.shared.u32 	%r76, [%r25+512];
	add.s32 	%r77, %r76, %r75;
	min.s32 	%r78, %r74, %r77;
	st.shared.u32 	[%r14+8192], %r78;
	ld.shared.u32 	%r79, [%r14+8320];
	ld.shared.u32 	%r80, [%r22+8200];
	ld.shared.u32 	%r81, [%r25+640];
	add.s32 	%r82, %r81, %r80;
	min.s32 	%r83, %r79, %r82;
	st.shared.u32 	[%r14+8320], %r83;
	bar.sync 	0;
	ld.shared.u32 	%r84, [%r14];
	ld.shared.u32 	%r85, [%r22+12];
	ld.shared.u32 	%r86, [%r25+768];
	add.s32 	%r87, %r86, %r85;
	min.s32 	%r88, %r84, %r87;
	st.shared.u32 	[%r14], %r88;
	ld.shared.u32 	%r89, [%r14+128];
	ld.shared.u32 	%r90, [%r22+12];
	ld.shared.u32 	%r91, [%r25+896];
	add.s32 	%r92, %r91, %r90;
	min.s32 	%r93, %r89, %r92;
	st.shared.u32 	[%r14+128], %r93;
	ld.shared.u32 	%r94, [%r14+8192];
	ld.shared.u32 	%r95, [%r22+8204];
	ld.shared.u32 	%r96, [%r25+768];
	add.s32 	%r97, %r96, %r95;
	min.s32 	%r98, %r94, %r97;
	st.shared.u32 	[%r14+8192], %r98;
	ld.shared.u32 	%r99, [%r14+8320];
	ld.shared.u32 	%r100, [%r22+8204];
	ld.shared.u32 	%r101, [%r25+896];
	add.s32 	%r102, %r101, %r100;
	min.s32 	%r103, %r99, %r102;
	st.shared.u32 	[%r14+8320], %r103;
	bar.sync 	0;
	ld.shared.u32 	%r104, [%r14];
	ld.shared.u32 	%r105, [%r22+16];
	ld.shared.u32 	%r106, [%r25+1024];
	add.s32 	%r107, %r106, %r105;
	min.s32 	%r108, %r104, %r107;
	st.shared.u32 	[%r14], %r108;
	ld.shared.u32 	%r109, [%r14+128];
	ld.shared.u32 	%r110, [%r22+16];
	ld.shared.u32 	%r111, [%r25+1152];
	add.s32 	%r112, %r111, %r110;
	min.s32 	%r113, %r109, %r112;
	st.shared.u32 	[%r14+128], %r113;
	ld.shared.u32 	%r114, [%r14+8192];
	ld.shared.u32 	%r115, [%r22+8208];
	ld.shared.u32 	%r116, [%r25+1024];
	add.s32 	%r117, %r116, %r115;
	min.s32 	%r118, %r114, %r117;
	st.shared.u32 	[%r14+8192], %r118;
	ld.shared.u32 	%r119, [%r14+8320];
	ld.shared.u32 	%r120, [%r22+8208];
	ld.shared.u32 	%r121, [%r25+1152];
	add.s32 	%r122, %r121, %r120;
	min.s32 	%r123, %r119, %r122;
	st.shared.u32 	[%r14+8320], %r123;
	bar.sync 	0;
	ld.shared.u32 	%r124, [%r14];
	ld.shared.u32 	%r125, [%r22+20];
	ld.shared.u32 	%r126, [%r25+1280];
	add.s32 	%r127, %r126, %r125;
	min.s32 	%r128, %r124, %r127;
	st.shared.u32 	[%r14], %r128;
	ld.shared.u32 	%r129, [%r14+128];
	ld.shared.u32 	%r130, [%r22+20];
	ld.shared.u32 	%r131, [%r25+1408];
	add.s32 	%r132, %r131, %r130;
	min.s32 	%r133, %r129, %r132;
	st.shared.u32 	[%r14+128], %r133;
	ld.shared.u32 	%r134, [%r14+8192];
	ld.shared.u32 	%r135, [%r22+8212];
	ld.shared.u32 	%r136, [%r25+1280];
	add.s32 	%r137, %r136, %r135;
	min.s32 	%r138, %r134, %r137;
	st.shared.u32 	[%r14+8192], %r138;
	ld.shared.u32 	%r139, [%r14+8320];
	ld.shared.u32 	%r140, [%r22+8212];
	ld.shared.u32 	%r141, [%r25+1408];
	add.s32 	%r142, %r141, %r140;
	min.s32 	%r143, %r139, %r142;
	st.shared.u32 	[%r14+8320], %r143;
	bar.sync 	0;
	ld.shared.u32 	%r144, [%r14];
	ld.shared.u32 	%r145, [%r22+24];
	ld.shared.u32 	%r146, [%r25+1536];
	add.s32 	%r147, %r146, %r145;
	min.s32 	%r148, %r144, %r147;
	st.shared.u32 	[%r14], %r148;
	ld.shared.u32 	%r149, [%r14+128];
	ld.shared.u32 	%r150, [%r22+24];
	ld.shared.u32 	%r151, [%r25+1664];
	add.s32 	%r152, %r151, %r150;
	min.s32 	%r153, %r149, %r152;
	st.shared.u32 	[%r14+128], %r153;
	ld.shared.u32 	%r154, [%r14+8192];
	ld.shared.u32 	%r155, [%r22+8216];
	ld.shared.u32 	%r156, [%r25+1536];
	add.s32 	%r157, %r156, %r155;
	min.s32 	%r158, %r154, %r157;
	st.shared.u32 	[%r14+8192], %r158;
	ld.shared.u32 	%r159, [%r14+8320];
	ld.shared.u32 	%r160, [%r22+8216];
	ld.shared.u32 	%r161, [%r25+1664];
	add.s32 	%r162, %r161, %r160;
	min.s32 	%r163, %r159, %r162;
	st.shared.u32 	[%r14+8320], %r163;
	bar.sync 	0;
	ld.shared.u32 	%r164, [%r14];
	ld.shared.u32 	%r165, [%r22+28];
	ld.shared.u32 	%r166, [%r25+1792];
	add.s32 	%r167, %r166, %r165;
	min.s32 	%r168, %r164, %r167;
	st.shared.u32 	[%r14], %r168;
	ld.shared.u32 	%r169, [%r14+128];
	ld.shared.u32 	%r170, [%r22+28];
	ld.shared.u32 	%r171, [%r25+1920];
	add.s32 	%r172, %r171, %r170;
	min.s32 	%r173, %r169, %r172;
	st.shared.u32 	[%r14+128], %r173;
	ld.shared.u32 	%r174, [%r14+8192];
	ld.shared.u32 	%r175, [%r22+8220];
	ld.shared.u32 	%r176, [%r25+1792];
	add.s32 	%r177, %r176, %r175;
	min.s32 	%r178, %r174, %r177;
	st.shared.u32 	[%r14+8192], %r178;
	ld.shared.u32 	%r179, [%r14+8320];
	ld.shared.u32 	%r180, [%r22+8220];
	ld.shared.u32 	%r181, [%r25+1920];
	add.s32 	%r182, %r181, %r180;
	min.s32 	%r183, %r179, %r182;
	st.shared.u32 	[%r14+8320], %r183;
	bar.sync 	0;
	ld.shared.u32 	%r184, [%r14];
	ld.shared.u32 	%r185, [%r22+32];
	ld.shared.u32 	%r186, [%r25+2048];
	add.s32 	%r187, %r186, %r185;
	min.s32 	%r188, %r184, %r187;
	st.shared.u32 	[%r14], %r188;
	ld.shared.u32 	%r189, [%r14+128];
	ld.shared.u32 	%r190, [%r22+32];
	ld.shared.u32 	%r191, [%r25+2176];
	add.s32 	%r192, %r191, %r190;
	min.s32 	%r193, %r189, %r192;
	st.shared.u32 	[%r14+128], %r193;
	ld.shared.u32 	%r194, [%r14+8192];
	ld.shared.u32 	%r195, [%r22+8224];
	ld.shared.u32 	%r196, [%r25+2048];
	add.s32 	%r197, %r196, %r195;
	min.s32 	%r198, %r194, %r197;
	st.shared.u32 	[%r14+8192], %r198;
	ld.shared.u32 	%r199, [%r14+8320];
	ld.shared.u32 	%r200, [%r22+8224];
	ld.shared.u32 	%r201, [%r25+2176];
	add.s32 	%r202, %r201, %r200;
	min.s32 	%r203, %r199, %r202;
	st.shared.u32 	[%r14+8320], %r203;
	bar.sync 	0;
	ld.shared.u32 	%r204, [%r14];
	ld.shared.u32 	%r205, [%r22+36];
	ld.shared.u32 	%r206, [%r25+2304];
	add.s32 	%r207, %r206, %r205;
	min.s32 	%r208, %r204, %r207;
	st.shared.u32 	[%r14], %r208;
	ld.shared.u32 	%r209, [%r14+128];
	ld.shared.u32 	%r210, [%r22+36];
	ld.shared.u32 	%r211, [%r25+2432];
	add.s32 	%r212, %r211, %r210;
	min.s32 	%r213, %r209, %r212;
	st.shared.u32 	[%r14+128], %r213;
	ld.shared.u32 	%r214, [%r14+8192];
	ld.shared.u32 	%r215, [%r22+8228];
	ld.shared.u32 	%r216, [%r25+2304];
	add.s32 	%r217, %r216, %r215;
	min.s32 	%r218, %r214, %r217;
	st.shared.u32 	[%r14+8192], %r218;
	ld.shared.u32 	%r219, [%r14+8320];
	ld.shared.u32 	%r220, [%r22+8228];
	ld.shared.u32 	%r221, [%r25+2432];
	add.s32 	%r222, %r221, %r220;
	min.s32 	%r223, %r219, %r222;
	st.shared.u32 	[%r14+8320], %r223;
	bar.sync 	0;
	ld.shared.u32 	%r224, [%r14];
	ld.shared.u32 	%r225, [%r22+40];
	ld.shared.u32 	%r226, [%r25+2560];
	add.s32 	%r227, %r226, %r225;
	min.s32 	%r228, %r224, %r227;
	st.shared.u32 	[%r14], %r228;
	ld.shared.u32 	%r229, [%r14+128];
	ld.shared.u32 	%r230, [%r22+40];
	ld.shared.u32 	%r231, [%r25+2688];
	add.s32 	%r232, %r231, %r230;
	min.s32 	%r233, %r229, %r232;
	st.shared.u32 	[%r14+128], %r233;
	ld.shared.u32 	%r234, [%r14+8192];
	ld.shared.u32 	%r235, [%r22+8232];
	ld.shared.u32 	%r236, [%r25+2560];
	add.s32 	%r237, %r236, %r235;
	min.s32 	%r238, %r234, %r237;
	st.shared.u32 	[%r14+8192], %r238;
	ld.shared.u32 	%r239, [%r14+8320];
	ld.shared.u32 	%r240, [%r22+8232];
	ld.shared.u32 	%r241, [%r25+2688];
	add.s32 	%r242, %r241, %r240;
	min.s32 	%r243, %r239, %r242;
	st.shared.u32 	[%r14+8320], %r243;
	bar.sync 	0;
	ld.shared.u32 	%r244, [%r14];
	ld.shared.u32 	%r245, [%r22+44];
	ld.shared.u32 	%r246, [%r25+2816];
	add.s32 	%r247, %r246, %r245;
	min.s32 	%r248, %r244, %r247;
	st.shared.u32 	[%r14], %r248;
	ld.shared.u32 	%r249, [%r14+128];
	ld.shared.u32 	%r250, [%r22+44];
	ld.shared.u32 	%r251, [%r25+2944];
	add.s32 	%r252, %r251, %r250;
	min.s32 	%r253, %r249, %r252;
	st.shared.u32 	[%r14+128], %r253;
	ld.shared.u32 	%r254, [%r14+8192];
	ld.shared.u32 	%r255, [%r22+8236];
	ld.shared.u32 	%r256, [%r25+2816];
	add.s32 	%r257, %r256, %r255;
	min.s32 	%r258, %r254, %r257;
	st.shared.u32 	[%r14+8192], %r258;
	ld.shared.u32 	%r259, [%r14+8320];
	ld.shared.u32 	%r260, [%r22+8236];
	ld.shared.u32 	%r261, [%r25+2944];
	add.s32 	%r262, %r261, %r260;
	min.s32 	%r263, %r259, %r262;
	st.shared.u32 	[%r14+8320], %r263;
	bar.sync 	0;
	ld.shared.u32 	%r264, [%r14];
	ld.shared.u32 	%r265, [%r22+48];
	ld.shared.u32 	%r266, [%r25+3072];
	add.s32 	%r267, %r266, %r265;
	min.s32 	%r268, %r264, %r267;
	st.shared.u32 	[%r14], %r268;
	ld.shared.u32 	%r269, [%r14+128];
	ld.shared.u32 	%r270, [%r22+48];
	ld.shared.u32 	%r271, [%r25+3200];
	add.s32 	%r272, %r271, %r270;
	min.s32 	%r273, %r269, %r272;
	st.shared.u32 	[%r14+128], %r273;
	ld.shared.u32 	%r274, [%r14+8192];
	ld.shared.u32 	%r275, [%r22+8240];
	ld.shared.u32 	%r276, [%r25+3072];
	add.s32 	%r277, %r276, %r275;
	min.s32 	%r278, %r274, %r277;
	st.shared.u32 	[%r14+8192], %r278;
	ld.shared.u32 	%r279, [%r14+8320];
	ld.shared.u32 	%r280, [%r22+8240];
	ld.shared.u32 	%r281, [%r25+3200];
	add.s32 	%r282, %r281, %r280;
	min.s32 	%r283, %r279, %r282;
	st.shared.u32 	[%r14+8320], %r283;
	bar.sync 	0;
	ld.shared.u32 	%r284, [%r14];
	ld.shared.u32 	%r285, [%r22+52];
	ld.shared.u32 	%r286, [%r25+3328];
	add.s32 	%r287, %r286, %r285;
	min.s32 	%r288, %r284, %r287;
	st.shared.u32 	[%r14], %r288;
	ld.shared.u32 	%r289, [%r14+128];
	ld.shared.u32 	%r290, [%r22+52];
	ld.shared.u32 	%r291, [%r25+3456];
	add.s32 	%r292, %r291, %r290;
	min.s32 	%r293, %r289, %r292;
	st.shared.u32 	[%r14+128], %r293;
	ld.shared.u32 	%r294, [%r14+8192];
	ld.shared.u32 	%r295, [%r22+8244];
	ld.shared.u32 	%r296, [%r25+3328];
	add.s32 	%r297, %r296, %r295;
	min.s32 	%r298, %r294, %r297;
	st.shared.u32 	[%r14+8192], %r298;
	ld.shared.u32 	%r299, [%r14+8320];
	ld.shared.u32 	%r300, [%r22+8244];
	ld.shared.u32 	%r301, [%r25+3456];
	add.s32 	%r302, %r301, %r300;
	min.s32 	%r303, %r299, %r302;
	st.shared.u32 	[%r14+8320], %r303;
	bar.sync 	0;
	ld.shared.u32 	%r304, [%r14];
	ld.shared.u32 	%r305, [%r22+56];
	ld.shared.u32 	%r306, [%r25+3584];
	add.s32 	%r307, %r306, %r305;
	min.s32 	%r308, %r304, %r307;
	st.shared.u32 	[%r14], %r308;
	ld.shared.u32 	%r309, [%r14+128];
	ld.shared.u32 	%r310, [%r22+56];
	ld.shared.u32 	%r311, [%r25+3712];
	add.s32 	%r312, %r311, %r310;
	min.s32 	%r313, %r309, %r312;
	st.shared.u32 	[%r14+128], %r313;
	ld.shared.u32 	%r314, [%r14+8192];
	ld.shared.u32 	%r315, [%r22+8248];
	ld.shared.u32 	%r316, [%r25+3584];
	add.s32 	%r317, %r316, %r315;
	min.s32 	%r318, %r314, %r317;
	st.shared.u32 	[%r14+8192], %r318;
	ld.shared.u32 	%r319, [%r14+8320];
	ld.shared.u32 	%r320, [%r22+8248];
	ld.shared.u32 	%r321, [%r25+3712];
	add.s32 	%r322, %r321, %r320;
	min.s32 	%r323, %r319, %r322;
	st.shared.u32 	[%r14+8320], %r323;
	bar.sync 	0;
	ld.shared.u32 	%r324, [%r14];
	ld.shared.u32 	%r325, [%r22+60];
	ld.shared.u32 	%r326, [%r25+3840];
	add.s32 	%r327, %r326, %r325;
	min.s32 	%r328, %r324, %r327;
	st.shared.u32 	[%r14], %r328;
	ld.shared.u32 	%r329, [%r14+128];
	ld.shared.u32 	%r330, [%r22+60];
	ld.shared.u32 	%r331, [%r25+3968];
	add.s32 	%r332, %r331, %r330;
	min.s32 	%r333, %r329, %r332;
	st.shared.u32 	[%r14+128], %r333;
	ld.shared.u32 	%r334, [%r14+8192];
	ld.shared.u32 	%r335, [%r22+8252];
	ld.shared.u32 	%r336, [%r25+3840];
	add.s32 	%r337, %r336, %r335;
	min.s32 	%r338, %r334, %r337;
	st.shared.u32 	[%r14+8192], %r338;
	ld.shared.u32 	%r339, [%r14+8320];
	ld.shared.u32 	%r340, [%r22+8252];
	ld.shared.u32 	%r341, [%r25+3968];
	add.s32 	%r342, %r341, %r340;
	min.s32 	%r343, %r339, %r342;
	st.shared.u32 	[%r14+8320], %r343;
	bar.sync 	0;
	ld.shared.u32 	%r344, [%r14];
	ld.shared.u32 	%r345, [%r22+64];
	ld.shared.u32 	%r346, [%r25+4096];
	add.s32 	%r347, %r346, %r345;
	min.s32 	%r348, %r344, %r347;
	st.shared.u32 	[%r14], %r348;
	ld.shared.u32 	%r349, [%r14+128];
	ld.shared.u32 	%r350, [%r22+64];
	ld.shared.u32 	%r351, [%r25+4224];
	add.s32 	%r352, %r351, %r350;
	min.s32 	%r353, %r349, %r352;
	st.shared.u32 	[%r14+128], %r353;
	ld.shared.u32 	%r354, [%r14+8192];
	ld.shared.u32 	%r355, [%r22+8256];
	ld.shared.u32 	%r356, [%r25+4096];
	add.s32 	%r357, %r356, %r355;
	min.s32 	%r358, %r354, %r357;
	st.shared.u32 	[%r14+8192], %r358;
	ld.shared.u32 	%r359, [%r14+8320];
	ld.shared.u32 	%r360, [%r22+8256];
	ld.shared.u32 	%r361, [%r25+4224];
	add.s32 	%r362, %r361, %r360;
	min.s32 	%r363, %r359, %r362;
	st.shared.u32 	[%r14+8320], %r363;
	bar.sync 	0;
	ld.shared.u32 	%r364, [%r14];
	ld.shared.u32 	%r365, [%r22+68];
	ld.shared.u32 	%r366, [%r25+4352];
	add.s32 	%r367, %r366, %r365;
	min.s32 	%r368, %r364, %r367;
	st.shared.u32 	[%r14], %r368;
	ld.shared.u32 	%r369, [%r14+128];
	ld.shared.u32 	%r370, [%r22+68];
	ld.shared.u32 	%r371, [%r25+4480];
	add.s32 	%r372, %r371, %r370;
	min.s32 	%r373, %r369, %r372;
	st.shared.u32 	[%r14+128], %r373;
	ld.shared.u32 	%r374, [%r14+8192];
	ld.shared.u32 	%r375, [%r22+8260];
	ld.shared.u32 	%r376, [%r25+4352];
	add.s32 	%r377, %r376, %r375;
	min.s32 	%r378, %r374, %r377;
	st.shared.u32 	[%r14+8192], %r378;
	ld.shared.u32 	%r379, [%r14+8320];
	ld.shared.u32 	%r380, [%r22+8260];
	ld.shared.u32 	%r381, [%r25+4480];
	add.s32 	%r382, %r381, %r380;
	min.s32 	%r383, %r379, %r382;
	st.shared.u32 	[%r14+8320], %r383;
	bar.sync 	0;
	ld.shared.u32 	%r384, [%r14];
	ld.shared.u32 	%r385, [%r22+72];
	ld.shared.u32 	%r386, [%r25+4608];
	add.s32 	%r387, %r386, %r385;
	min.s32 	%r388, %r384, %r387;
	st.shared.u32 	[%r14], %r388;
	ld.shared.u32 	%r389, [%r14+128];
	ld.shared.u32 	%r390, [%r22+72];
	ld.shared.u32 	%r391, [%r25+4736];
	add.s32 	%r392, %r391, %r390;
	min.s32 	%r393, %r389, %r392;
	st.shared.u32 	[%r14+128], %r393;
	ld.shared.u32 	%r394, [%r14+8192];
	ld.shared.u32 	%r395, [%r22+8264];
	ld.shared.u32 	%r396, [%r25+4608];
	add.s32 	%r397, %r396, %r395;
	min.s32 	%r398, %r394, %r397;
	st.shared.u32 	[%r14+8192], %r398;
	ld.shared.u32 	%r399, [%r14+8320];
	ld.shared.u32 	%r400, [%r22+8264];
	ld.shared.u32 	%r401, [%r25+4736];
	add.s32 	%r402, %r401, %r400;
	min.s32 	%r403, %r399, %r402;
	st.shared.u32 	[%r14+8320], %r403;
	bar.sync 	0;
	ld.shared.u32 	%r404, [%r14];
	ld.shared.u32 	%r405, [%r22+76];
	ld.shared.u32 	%r406, [%r25+4864];
	add.s32 	%r407, %r406, %r405;
	min.s32 	%r408, %r404, %r407;
	st.shared.u32 	[%r14], %r408;
	ld.shared.u32 	%r409, [%r14+128];
	ld.shared.u32 	%r410, [%r22+76];
	ld.shared.u32 	%r411, [%r25+4992];
	add.s32 	%r412, %r411, %r410;
	min.s32 	%r413, %r409, %r412;
	st.shared.u32 	[%r14+128], %r413;
	ld.shared.u32 	%r414, [%r14+8192];
	ld.shared.u32 	%r415, [%r22+8268];
	ld.shared.u32 	%r416, [%r25+4864];
	add.s32 	%r417, %r416, %r415;
	min.s32 	%r418, %r414, %r417;
	st.shared.u32 	[%r14+8192], %r418;
	ld.shared.u32 	%r419, [%r14+8320];
	ld.shared.u32 	%r420, [%r22+8268];
	ld.shared.u32 	%r421, [%r25+4992];
	add.s32 	%r422, %r421, %r420;
	min.s32 	%r423, %r419, %r422;
	st.shared.u32 	[%r14+8320], %r423;
	bar.sync 	0;
	ld.shared.u32 	%r424, [%r14];
	ld.shared.u32 	%r425, [%r22+80];
	ld.shared.u32 	%r426, [%r25+5120];
	add.s32 	%r427, %r426, %r425;
	min.s32 	%r428, %r424, %r427;
	st.shared.u32 	[%r14], %r428;
	ld.shared.u32 	%r429, [%r14+128];
	ld.shared.u32 	%r430, [%r22+80];
	ld.shared.u32 	%r431, [%r25+5248];
	add.s32 	%r432, %r431, %r430;
	min.s32 	%r433, %r429, %r432;
	st.shared.u32 	[%r14+128], %r433;
	ld.shared.u32 	%r434, [%r14+8192];
	ld.shared.u32 	%r435, [%r22+8272];
	ld.shared.u32 	%r436, [%r25+5120];
	add.s32 	%r437, %r436, %r435;
	min.s32 	%r438, %r434, %r437;
	st.shared.u32 	[%r14+8192], %r438;
	ld.shared.u32 	%r439, [%r14+8320];
	ld.shared.u32 	%r440, [%r22+8272];
	ld.shared.u32 	%r441, [%r25+5248];
	add.s32 	%r442, %r441, %r440;
	min.s32 	%r443, %r439, %r442;
	st.shared.u32 	[%r14+8320], %r443;
	bar.sync 	0;
	ld.shared.u32 	%r444, [%r14];
	ld.shared.u32 	%r445, [%r22+84];
	ld.shared.u32 	%r446, [%r25+5376];
	add.s32 	%r447, %r446, %r445;
	min.s32 	%r448, %r444, %r447;
	st.shared.u32 	[%r14], %r448;
	ld.shared.u32 	%r449, [%r14+128];
	ld.shared.u32 	%r450, [%r22+84];
	ld.shared.u32 	%r451, [%r25+5504];
	add.s32 	%r452, %r451, %r450;
	min.s32 	%r453, %r449, %r452;
	st.shared.u32 	[%r14+128], %r453;
	ld.shared.u32 	%r454, [%r14+8192];
	ld.shared.u32 	%r455, [%r22+8276];
	ld.shared.u32 	%r456, [%r25+5376];
	add.s32 	%r457, %r456, %r455;
	min.s32 	%r458, %r454, %r457;
	st.shared.u32 	[%r14+8192], %r458;
	ld.shared.u32 	%r459, [%r14+8320];
	ld.shared.u32 	%r460, [%r22+8276];
	ld.shared.u32 	%r461, [%r25+5504];
	add.s32 	%r462, %r461, %r460;
	min.s32 	%r463, %r459, %r462;
	st.shared.u32 	[%r14+8320], %r463;
	bar.sync 	0;
	ld.shared.u32 	%r464, [%r14];
	ld.shared.u32 	%r465, [%r22+88];
	ld.shared.u32 	%r466, [%r25+5632];
	add.s32 	%r467, %r466, %r465;
	min.s32 	%r468, %r464, %r467;
	st.shared.u32 	[%r14], %r468;
	ld.shared.u32 	%r469, [%r14+128];
	ld.shared.u32 	%r470, [%r22+88];
	ld.shared.u32 	%r471, [%r25+5760];
	add.s32 	%r472, %r471, %r470;
	min.s32 	%r473, %r469, %r472;
	st.shared.u32 	[%r14+128], %r473;
	ld.shared.u32 	%r474, [%r14+8192];
	ld.shared.u32 	%r475, [%r22+8280];
	ld.shared.u32 	%r476, [%r25+5632];
	add.s32 	%r477, %r476, %r475;
	min.s32 	%r478, %r474, %r477;
	st.shared.u32 	[%r14+8192], %r478;
	ld.shared.u32 	%r479, [%r14+8320];
	ld.shared.u32 	%r480, [%r22+8280];
	ld.shared.u32 	%r481, [%r25+5760];
	add.s32 	%r482, %r481, %r480;
	min.s32 	%r483, %r479, %r482;
	st.shared.u32 	[%r14+8320], %r483;
	bar.sync 	0;
	ld.shared.u32 	%r484, [%r14];
	ld.shared.u32 	%r485, [%r22+92];
	ld.shared.u32 	%r486, [%r25+5888];
	add.s32 	%r487, %r486, %r485;
	min.s32 	%r488, %r484, %r487;
	st.shared.u32 	[%r14], %r488;
	ld.shared.u32 	%r489, [%r14+128];
	ld.shared.u32 	%r490, [%r22+92];
	ld.shared.u32 	%r491, [%r25+6016];
	add.s32 	%r492, %r491, %r490;
	min.s32 	%r493, %r489, %r492;
	st.shared.u32 	[%r14+128], %r493;
	ld.shared.u32 	%r494, [%r14+8192];
	ld.shared.u32 	%r495, [%r22+8284];
	ld.shared.u32 	%r496, [%r25+5888];
	add.s32 	%r497, %r496, %r495;
	min.s32 	%r498, %r494, %r497;
	st.shared.u32 	[%r14+8192], %r498;
	ld.shared.u32 	%r499, [%r14+8320];
	ld.shared.u32 	%r500, [%r22+8284];
	ld.shared.u32 	%r501, [%r25+6016];
	add.s32 	%r502, %r501, %r500;
	min.s32 	%r503, %r499, %r502;
	st.shared.u32 	[%r14+8320], %r503;
	bar.sync 	0;
	ld.shared.u32 	%r504, [%r14];
	ld.shared.u32 	%r505, [%r22+96];
	ld.shared.u32 	%r506, [%r25+6144];
	add.s32 	%r507, %r506, %r505;
	min.s32 	%r508, %r504, %r507;
	st.shared.u32 	[%r14], %r508;
	ld.shared.u32 	%r509, [%r14+128];
	ld.shared.u32 	%r510, [%r22+96];
	ld.shared.u32 	%r511, [%r25+6272];
	add.s32 	%r512, %r511, %r510;
	min.s32 	%r513, %r509, %r512;
	st.shared.u32 	[%r14+128], %r513;
	ld.shared.u32 	%r514, [%r14+8192];
	ld.shared.u32 	%r515, [%r22+8288];
	ld.shared.u32 	%r516, [%r25+6144];
	add.s32 	%r517, %r516, %r515;
	min.s32 	%r518, %r514, %r517;
	st.shared.u32 	[%r14+8192], %r518;
	ld.shared.u32 	%r519, [%r14+8320];
	ld.shared.u32 	%r520, [%r22+8288];
	ld.shared.u32 	%r521, [%r25+6272];
	add.s32 	%r522, %r521, %r520;
	min.s32 	%r523, %r519, %r522;
	st.shared.u32 	[%r14+8320], %r523;
	bar.sync 	0;
	ld.shared.u32 	%r524, [%r14];
	ld.shared.u32 	%r525, [%r22+100];
	ld.shared.u32 	%r526, [%r25+6400];
	add.s32 	%r527, %r526, %r525;
	min.s32 	%r528, %r524, %r527;
	st.shared.u32 	[%r14], %r528;
	ld.shared.u32 	%r529, [%r14+128];
	ld.shared.u32 	%r530, [%r22+100];
	ld.shared.u32 	%r531, [%r25+6528];
	add.s32 	%r532, %r531, %r530;
	min.s32 	%r533, %r529, %r532;
	st.shared.u32 	[%r14+128], %r533;
	ld.shared.u32 	%r534, [%r14+8192];
	ld.shared.u32 	%r535, [%r22+8292];
	ld.shared.u32 	%r536, [%r25+6400];
	add.s32 	%r537, %r536, %r535;
	min.s32 	%r538, %r534, %r537;
	st.shared.u32 	[%r14+8192], %r538;
	ld.shared.u32 	%r539, [%r14+8320];
	ld.shared.u32 	%r540, [%r22+8292];
	ld.shared.u32 	%r541, [%r25+6528];
	add.s32 	%r542, %r541, %r540;
	min.s32 	%r543, %r539, %r542;
	st.shared.u32 	[%r14+8320], %r543;
	bar.sync 	0;
	ld.shared.u32 	%r544, [%r14];
	ld.shared.u32 	%r545, [%r22+104];
	ld.shared.u32 	%r546, [%r25+6656];
	add.s32 	%r547, %r546, %r545;
	min.s32 	%r548, %r544, %r547;
	st.shared.u32 	[%r14], %r548;
	ld.shared.u32 	%r549, [%r14+128];
	ld.shared.u32 	%r550, [%r22+104];
	ld.shared.u32 	%r551, [%r25+6784];
	add.s32 	%r552, %r551, %r550;
	min.s32 	%r553, %r549, %r552;
	st.shared.u32 	[%r14+128], %r553;
	ld.shared.u32 	%r554, [%r14+8192];
	ld.shared.u32 	%r555, [%r22+8296];
	ld.shared.u32 	%r556, [%r25+6656];
	add.s32 	%r557, %r556, %r555;
	min.s32 	%r558, %r554, %r557;
	st.shared.u32 	[%r14+8192], %r558;
	ld.shared.u32 	%r559, [%r14+8320];
	ld.shared.u32 	%r560, [%r22+8296];
	ld.shared.u32 	%r561, [%r25+6784];
	add.s32 	%r562, %r561, %r560;
	min.s32 	%r563, %r559, %r562;
	st.shared.u32 	[%r14+8320], %r563;
	bar.sync 	0;
	ld.shared.u32 	%r564, [%r14];
	ld.shared.u32 	%r565, [%r22+108];
	ld.shared.u32 	%r566, [%r25+6912];
	add.s32 	%r567, %r566, %r565;
	min.s32 	%r568, %r564, %r567;
	st.shared.u32 	[%r14], %r568;
	ld.shared.u32 	%r569, [%r14+128];
	ld.shared.u32 	%r570, [%r22+108];
	ld.shared.u32 	%r571, [%r25+7040];
	add.s32 	%r572, %r571, %r570;
	min.s32 	%r573, %r569, %r572;
	st.shared.u32 	[%r14+128], %r573;
	ld.shared.u32 	%r574, [%r14+8192];
	ld.shared.u32 	%r575, [%r22+8300];
	ld.shared.u32 	%r576, [%r25+6912];
	add.s32 	%r577, %r576, %r575;
	min.s32 	%r578, %r574, %r577;
	st.shared.u32 	[%r14+8192], %r578;
	ld.shared.u32 	%r579, [%r14+8320];
	ld.shared.u32 	%r580, [%r22+8300];
	ld.shared.u32 	%r581, [%r25+7040];
	add.s32 	%r582, %r581, %r580;
	min.s32 	%r583, %r579, %r582;
	st.shared.u32 	[%r14+8320], %r583;
	bar.sync 	0;
	ld.shared.u32 	%r584, [%r14];
	ld.shared.u32 	%r585, [%r22+112];
	ld.shared.u32 	%r586, [%r25+7168];
	add.s32 	%r587, %r586, %r585;
	min.s32 	%r588, %r584, %r587;
	st.shared.u32 	[%r14], %r588;
	ld.shared.u32 	%r589, [%r14+128];
	ld.shared.u32 	%r590, [%r22+112];
	ld.shared.u32 	%r591, [%r25+7296];
	add.s32 	%r592, %r591, %r590;
	min.s32 	%r593, %r589, %r592;
	st.shared.u32 	[%r14+128], %r593;
	ld.shared.u32 	%r594, [%r14+8192];
	ld.shared.u32 	%r595, [%r22+8304];
	ld.shared.u32 	%r596, [%r25+7168];
	add.s32 	%r597, %r596, %r595;
	min.s32 	%r598, %r594, %r597;
	st.shared.u32 	[%r14+8192], %r598;
	ld.shared.u32 	%r599, [%r14+8320];
	ld.shared.u32 	%r600, [%r22+8304];
	ld.shared.u32 	%r601, [%r25+7296];
	add.s32 	%r602, %r601, %r600;
	min.s32 	%r603, %r599, %r602;
	st.shared.u32 	[%r14+8320], %r603;
	bar.sync 	0;
	ld.shared.u32 	%r604, [%r14];
	ld.shared.u32 	%r605, [%r22+116];
	ld.shared.u32 	%r606, [%r25+7424];
	add.s32 	%r607, %r606, %r605;
	min.s32 	%r608, %r604, %r607;
	st.shared.u32 	[%r14], %r608;
	ld.shared.u32 	%r609, [%r14+128];
	ld.shared.u32 	%r610, [%r22+116];
	ld.shared.u32 	%r611, [%r25+7552];
	add.s32 	%r612, %r611, %r610;
	min.s32 	%r613, %r609, %r612;
	st.shared.u32 	[%r14+128], %r613;
	ld.shared.u32 	%r614, [%r14+8192];
	ld.shared.u32 	%r615, [%r22+8308];
	ld.shared.u32 	%r616, [%r25+7424];
	add.s32 	%r617, %r616, %r615;
	min.s32 	%r618, %r614, %r617;
	st.shared.u32 	[%r14+8192], %r618;
	ld.shared.u32 	%r619, [%r14+8320];
	ld.shared.u32 	%r620, [%r22+8308];
	ld.shared.u32 	%r621, [%r25+7552];
	add.s32 	%r622, %r621, %r620;
	min.s32 	%r623, %r619, %r622;
	st.shared.u32 	[%r14+8320], %r623;
	bar.sync 	0;
	ld.shared.u32 	%r624, [%r14];
	ld.shared.u32 	%r625, [%r22+120];
	ld.shared.u32 	%r626, [%r25+7680];
	add.s32 	%r627, %r626, %r625;
	min.s32 	%r628, %r624, %r627;
	st.shared.u32 	[%r14], %r628;
	ld.shared.u32 	%r629, [%r14+128];
	ld.shared.u32 	%r630, [%r22+120];
	ld.shared.u32 	%r631, [%r25+7808];
	add.s32 	%r632, %r631, %r630;
	min.s32 	%r633, %r629, %r632;
	st.shared.u32 	[%r14+128], %r633;
	ld.shared.u32 	%r634, [%r14+8192];
	ld.shared.u32 	%r635, [%r22+8312];
	ld.shared.u32 	%r636, [%r25+7680];
	add.s32 	%r637, %r636, %r635;
	min.s32 	%r638, %r634, %r637;
	st.shared.u32 	[%r14+8192], %r638;
	ld.shared.u32 	%r639, [%r14+8320];
	ld.shared.u32 	%r640, [%r22+8312];
	ld.shared.u32 	%r641, [%r25+7808];
	add.s32 	%r642, %r641, %r640;
	min.s32 	%r643, %r639, %r642;
	st.shared.u32 	[%r14+8320], %r643;
	bar.sync 	0;
	ld.shared.u32 	%r644, [%r14];
	ld.shared.u32 	%r645, [%r22+124];
	ld.shared.u32 	%r646, [%r25+7936];
	add.s32 	%r647, %r646, %r645;
	min.s32 	%r648, %r644, %r647;
	st.shared.u32 	[%r14], %r648;
	ld.shared.u32 	%r649, [%r14+128];
	ld.shared.u32 	%r650, [%r22+124];
	ld.shared.u32 	%r651, [%r25+8064];
	add.s32 	%r652, %r651, %r650;
	min.s32 	%r653, %r649, %r652;
	st.shared.u32 	[%r14+128], %r653;
	ld.shared.u32 	%r654, [%r14+8192];
	ld.shared.u32 	%r655, [%r22+8316];
	ld.shared.u32 	%r656, [%r25+7936];
	add.s32 	%r657, %r656, %r655;
	min.s32 	%r658, %r654, %r657;
	st.shared.u32 	[%r14+8192], %r658;
	ld.shared.u32 	%r659, [%r14+8320];
	ld.shared.u32 	%r660, [%r22+8316];
	ld.shared.u32 	%r661, [%r25+8064];
	add.s32 	%r662, %r661, %r660;
	min.s32 	%r663, %r659, %r662;
	st.shared.u32 	[%r14+8320], %r663;
	bar.sync 	0;
	ld.shared.u32 	%r664, [%r14];
	ld.shared.u32 	%r665, [%r22+128];
	ld.shared.u32 	%r666, [%r25+8192];
	add.s32 	%r667, %r666, %r665;
	min.s32 	%r668, %r664, %r667;
	st.shared.u32 	[%r14], %r668;
	ld.shared.u32 	%r669, [%r14+128];
	ld.shared.u32 	%r670, [%r22+128];
	ld.shared.u32 	%r671, [%r25+8320];
	add.s32 	%r672, %r671, %r670;
	min.s32 	%r673, %r669, %r672;
	st.shared.u32 	[%r14+128], %r673;
	ld.shared.u32 	%r674, [%r14+8192];
	ld.shared.u32 	%r675, [%r22+8320];
	ld.shared.u32 	%r676, [%r25+8192];
	add.s32 	%r677, %r676, %r675;
	min.s32 	%r678, %r674, %r677;
	st.shared.u32 	[%r14+8192], %r678;
	ld.shared.u32 	%r679, [%r14+8320];
	ld.shared.u32 	%r680, [%r22+8320];
	ld.shared.u32 	%r681, [%r25+8320];
	add.s32 	%r682, %r681, %r680;
	min.s32 	%r683, %r679, %r682;
	st.shared.u32 	[%r14+8320], %r683;
	bar.sync 	0;
	ld.shared.u32 	%r684, [%r14];
	ld.shared.u32 	%r685, [%r22+132];
	ld.shared.u32 	%r686, [%r25+8448];
	add.s32 	%r687, %r686, %r685;
	min.s32 	%r688, %r684, %r687;
	st.shared.u32 	[%r14], %r688;
	ld.shared.u32 	%r689, [%r14+128];
	ld.shared.u32 	%r690, [%r22+132];
	ld.shared.u32 	%r691, [%r25+8576];
	add.s32 	%r692, %r691, %r690;
	min.s32 	%r693, %r689, %r692;
	st.shared.u32 	[%r14+128], %r693;
	ld.shared.u32 	%r694, [%r14+8192];
	ld.shared.u32 	%r695, [%r22+8324];
	ld.shared.u32 	%r696, [%r25+8448];
	add.s32 	%r697, %r696, %r695;
	min.s32 	%r698, %r694, %r697;
	st.shared.u32 	[%r14+8192], %r698;
	ld.shared.u32 	%r699, [%r14+8320];
	ld.shared.u32 	%r700, [%r22+8324];
	ld.shared.u32 	%r701, [%r25+8576];
	add.s32 	%r702, %r701, %r700;
	min.s32 	%r703, %r699, %r702;
	st.shared.u32 	[%r14+8320], %r703;
	bar.sync 	0;
	ld.shared.u32 	%r704, [%r14];
	ld.shared.u32 	%r705, [%r22+136];
	ld.shared.u32 	%r706, [%r25+8704];
	add.s32 	%r707, %r706, %r705;
	min.s32 	%r708, %r704, %r707;
	st.shared.u32 	[%r14], %r708;
	ld.shared.u32 	%r709, [%r14+128];
	ld.shared.u32 	%r710, [%r22+136];
	ld.shared.u32 	%r711, [%r25+8832];
	add.s32 	%r712, %r711, %r710;
	min.s32 	%r713, %r709, %r712;
	st.shared.u32 	[%r14+128], %r713;
	ld.shared.u32 	%r714, [%r14+8192];
	ld.shared.u32 	%r715, [%r22+8328];
	ld.shared.u32 	%r716, [%r25+8704];
	add.s32 	%r717, %r716, %r715;
	min.s32 	%r718, %r714, %r717;
	st.shared.u32 	[%r14+8192], %r718;
	ld.shared.u32 	%r719, [%r14+8320];
	ld.shared.u32 	%r720, [%r22+8328];
	ld.shared.u32 	%r721, [%r25+8832];
	add.s32 	%r722, %r721, %r720;
	min.s32 	%r723, %r719, %r722;
	st.shared.u32 	[%r14+8320], %r723;
	bar.sync 	0;
	ld.shared.u32 	%r724, [%r14];
	ld.shared.u32 	%r725, [%r22+140];
	ld.shared.u32 	%r726, [%r25+8960];
	add.s32 	%r727, %r726, %r725;
	min.s32 	%r728, %r724, %r727;
	st.shared.u32 	[%r14], %r728;
	ld.shared.u32 	%r729, [%r14+128];
	ld.shared.u32 	%r730, [%r22+140];
	ld.shared.u32 	%r731, [%r25+9088];
	add.s32 	%r732, %r731, %r730;
	min.s32 	%r733, %r729, %r732;
	st.shared.u32 	[%r14+128], %r733;
	ld.shared.u32 	%r734, [%r14+8192];
	ld.shared.u32 	%r735, [%r22+8332];
	ld.shared.u32 	%r736, [%r25+8960];
	add.s32 	%r737, %r736, %r735;
	min.s32 	%r738, %r734, %r737;
	st.shared.u32 	[%r14+8192], %r738;
	ld.shared.u32 	%r739, [%r14+8320];
	ld.shared.u32 	%r740, [%r22+8332];
	ld.shared.u32 	%r741, [%r25+9088];
	add.s32 	%r742, %r741, %r740;
	min.s32 	%r743, %r739, %r742;
	st.shared.u32 	[%r14+8320], %r743;
	bar.sync 	0;
	ld.shared.u32 	%r744, [%r14];
	ld.shared.u32 	%r745, [%r22+144];
	ld.shared.u32 	%r746, [%r25+9216];
	add.s32 	%r747, %r746, %r745;
	min.s32 	%r748, %r744, %r747;
	st.shared.u32 	[%r14], %r748;
	ld.shared.u32 	%r749, [%r14+128];
	ld.shared.u32 	%r750, [%r22+144];
	ld.shared.u32 	%r751, [%r25+9344];
	add.s32 	%r752, %r751, %r750;
	min.s32 	%r753, %r749, %r752;
	st.shared.u32 	[%r14+128], %r753;
	ld.shared.u32 	%r754, [%r14+8192];
	ld.shared.u32 	%r755, [%r22+8336];
	ld.shared.u32 	%r756, [%r25+9216];
	add.s32 	%r757, %r756, %r755;
	min.s32 	%r758, %r754, %r757;
	st.shared.u32 	[%r14+8192], %r758;
	ld.shared.u32 	%r759, [%r14+8320];
	ld.shared.u32 	%r760, [%r22+8336];
	ld.shared.u32 	%r761, [%r25+9344];
	add.s32 	%r762, %r761, %r760;
	min.s32 	%r763, %r759, %r762;
	st.shared.u32 	[%r14+8320], %r763;
	bar.sync 	0;
	ld.shared.u32 	%r764, [%r14];
	ld.shared.u32 	%r765, [%r22+148];
	ld.shared.u32 	%r766, [%r25+9472];
	add.s32 	%r767, %r766, %r765;
	min.s32 	%r768, %r764, %r767;
	st.shared.u32 	[%r14], %r768;
	ld.shared.u32 	%r769, [%r14+128];
	ld.shared.u32 	%r770, [%r22+148];
	ld.shared.u32 	%r771, [%r25+9600];
	add.s32 	%r772, %r771, %r770;
	min.s32 	%r773, %r769, %r772;
	st.shared.u32 	[%r14+128], %r773;
	ld.shared.u32 	%r774, [%r14+8192];
	ld.shared.u32 	%r775, [%r22+8340];
	ld.shared.u32 	%r776, [%r25+9472];
	add.s32 	%r777, %r776, %r775;
	min.s32 	%r778, %r774, %r777;
	st.shared.u32 	[%r14+8192], %r778;
	ld.shared.u32 	%r779, [%r14+8320];
	ld.shared.u32 	%r780, [%r22+8340];
	ld.shared.u32 	%r781, [%r25+9600];
	add.s32 	%r782, %r781, %r780;
	min.s32 	%r783, %r779, %r782;
	st.shared.u32 	[%r14+8320], %r783;
	bar.sync 	0;
	ld.shared.u32 	%r784, [%r14];
	ld.shared.u32 	%r785, [%r22+152];
	ld.shared.u32 	%r786, [%r25+9728];
	add.s32 	%r787, %r786, %r785;
	min.s32 	%r788, %r784, %r787;
	st.shared.u32 	[%r14], %r788;
	ld.shared.u32 	%r789, [%r14+128];
	ld.shared.u32 	%r790, [%r22+152];
	ld.shared.u32 	%r791, [%r25+9856];
	add.s32 	%r792, %r791, %r790;
	min.s32 	%r793, %r789, %r792;
	st.shared.u32 	[%r14+128], %r793;
	ld.shared.u32 	%r794, [%r14+8192];
	ld.shared.u32 	%r795, [%r22+8344];
	ld.shared.u32 	%r796, [%r25+9728];
	add.s32 	%r797, %r796, %r795;
	min.s32 	%r798, %r794, %r797;
	st.shared.u32 	[%r14+8192], %r798;
	ld.shared.u32 	%r799, [%r14+8320];
	ld.shared.u32 	%r800, [%r22+8344];
	ld.shared.u32 	%r801, [%r25+9856];
	add.s32 	%r802, %r801, %r800;
	min.s32 	%r803, %r799, %r802;
	st.shared.u32 	[%r14+8320], %r803;
	bar.sync 	0;
	ld.shared.u32 	%r804, [%r14];
	ld.shared.u32 	%r805, [%r22+156];
	ld.shared.u32 	%r806, [%r25+9984];
	add.s32 	%r807, %r806, %r805;
	min.s32 	%r808, %r804, %r807;
	st.shared.u32 	[%r14], %r808;
	ld.shared.u32 	%r809, [%r14+128];
	ld.shared.u32 	%r810, [%r22+156];
	ld.shared.u32 	%r811, [%r25+10112];
	add.s32 	%r812, %r811, %r810;
	min.s32 	%r813, %r809, %r812;
	st.shared.u32 	[%r14+128], %r813;
	ld.shared.u32 	%r814, [%r14+8192];
	ld.shared.u32 	%r815, [%r22+8348];
	ld.shared.u32 	%r816, [%r25+9984];
	add.s32 	%r817, %r816, %r815;
	min.s32 	%r818, %r814, %r817;
	st.shared.u32 	[%r14+8192], %r818;
	ld.shared.u32 	%r819, [%r14+8320];
	ld.shared.u32 	%r820, [%r22+8348];
	ld.shared.u32 	%r821, [%r25+10112];
	add.s32 	%r822, %r821, %r820;
	min.s32 	%r823, %r819, %r822;
	st.shared.u32 	[%r14+8320], %r823;
	bar.sync 	0;
	ld.shared.u32 	%r824, [%r14];
	ld.shared.u32 	%r825, [%r22+160];
	ld.shared.u32 	%r826, [%r25+10240];
	add.s32 	%r827, %r826, %r825;
	min.s32 	%r828, %r824, %r827;
	st.shared.u32 	[%r14], %r828;
	ld.shared.u32 	%r829, [%r14+128];
	ld.shared.u32 	%r830, [%r22+160];
	ld.shared.u32 	%r831, [%r25+10368];
	add.s32 	%r832, %r831, %r830;
	min.s32 	%r833, %r829, %r832;
	st.shared.u32 	[%r14+128], %r833;
	ld.shared.u32 	%r834, [%r14+8192];
	ld.shared.u32 	%r835, [%r22+8352];
	ld.shared.u32 	%r836, [%r25+10240];
	add.s32 	%r837, %r836, %r835;
	min.s32 	%r838, %r834, %r837;
	st.shared.u32 	[%r14+8192], %r838;
	ld.shared.u32 	%r839, [%r14+8320];
	ld.shared.u32 	%r840, [%r22+8352];
	ld.shared.u32 	%r841, [%r25+10368];
	add.s32 	%r842, %r841, %r840;
	min.s32 	%r843, %r839, %r842;
	st.shared.u32 	[%r14+8320], %r843;
	bar.sync 	0;
	ld.shared.u32 	%r844, [%r14];
	ld.shared.u32 	%r845, [%r22+164];
	ld.shared.u32 	%r846, [%r25+10496];
	add.s32 	%r847, %r846, %r845;
	min.s32 	%r848, %r844, %r847;
	st.shared.u32 	[%r14], %r848;
	ld.shared.u32 	%r849, [%r14+128];
	ld.shared.u32 	%r850, [%r22+164];
	ld.shared.u32 	%r851, [%r25+10624];
	add.s32 	%r852, %r851, %r850;
	min.s32 	%r853, %r849, %r852;
	st.shared.u32 	[%r14+128], %r853;
	ld.shared.u32 	%r854, [%r14+8192];
	ld.shared.u32 	%r855, [%r22+8356];
	ld.shared.u32 	%r856, [%r25+10496];
	add.s32 	%r857, %r856, %r855;
	min.s32 	%r858, %r854, %r857;
	st.shared.u32 	[%r14+8192], %r858;
	ld.shared.u32 	%r859, [%r14+8320];
	ld.shared.u32 	%r860, [%r22+8356];
	ld.shared.u32 	%r861, [%r25+10624];
	add.s32 	%r862, %r861, %r860;
	min.s32 	%r863, %r859, %r862;
	st.shared.u32 	[%r14+8320], %r863;
	bar.sync 	0;
	ld.shared.u32 	%r864, [%r14];
	ld.shared.u32 	%r865, [%r22+168];
	ld.shared.u32 	%r866, [%r25+10752];
	add.s32 	%r867, %r866, %r865;
	min.s32 	%r868, %r864, %r867;
	st.shared.u32 	[%r14], %r868;
	ld.shared.u32 	%r869, [%r14+128];
	ld.shared.u32 	%r870, [%r22+168];
	ld.shared.u32 	%r871, [%r25+10880];
	add.s32 	%r872, %r871, %r870;
	min.s32 	%r873, %r869, %r872;
	st.shared.u32 	[%r14+128], %r873;
	ld.shared.u32 	%r874, [%r14+8192];
	ld.shared.u32 	%r875, [%r22+8360];
	ld.shared.u32 	%r876, [%r25+10752];
	add.s32 	%r877, %r876, %r875;
	min.s32 	%r878, %r874, %r877;
	st.shared.u32 	[%r14+8192], %r878;
	ld.shared.u32 	%r879, [%r14+8320];
	ld.shared.u32 	%r880, [%r22+8360];
	ld.shared.u32 	%r881, [%r25+10880];
	add.s32 	%r882, %r881, %r880;
	min.s32 	%r883, %r879, %r882;
	st.shared.u32 	[%r14+8320], %r883;
	bar.sync 	0;
	ld.shared.u32 	%r884, [%r14];
	ld.shared.u32 	%r885, [%r22+172];
	ld.shared.u32 	%r886, [%r25+11008];
	add.s32 	%r887, %r886, %r885;
	min.s32 	%r888, %r884, %r887;
	st.shared.u32 	[%r14], %r888;
	ld.shared.u32 	%r889, [%r14+128];
	ld.shared.u32 	%r890, [%r22+172];
	ld.shared.u32 	%r891, [%r25+11136];
	add.s32 	%r892, %r891, %r890;
	min.s32 	%r893, %r889, %r892;
	st.shared.u32 	[%r14+128], %r893;
	ld.shared.u32 	%r894, [%r14+8192];
	ld.shared.u32 	%r895, [%r22+8364];
	ld.shared.u32 	%r896, [%r25+11008];
	add.s32 	%r897, %r896, %r895;
	min.s32 	%r898, %r894, %r897;
	st.shared.u32 	[%r14+8192], %r898;
	ld.shared.u32 	%r899, [%r14+8320];
	ld.shared.u32 	%r900, [%r22+8364];
	ld.shared.u32 	%r901, [%r25+11136];
	add.s32 	%r902, %r901, %r900;
	min.s32 	%r903, %r899, %r902;
	st.shared.u32 	[%r14+8320], %r903;
	bar.sync 	0;
	ld.shared.u32 	%r904, [%r14];
	ld.shared.u32 	%r905, [%r22+176];
	ld.shared.u32 	%r906, [%r25+11264];
	add.s32 	%r907, %r906, %r905;
	min.s32 	%r908, %r904, %r907;
	st.shared.u32 	[%r14], %r908;
	ld.shared.u32 	%r909, [%r14+128];
	ld.shared.u32 	%r910, [%r22+176];
	ld.shared.u32 	%r911, [%r25+11392];
	add.s32 	%r912, %r911, %r910;
	min.s32 	%r913, %r909, %r912;
	st.shared.u32 	[%r14+128], %r913;
	ld.shared.u32 	%r914, [%r14+8192];
	ld.shared.u32 	%r915, [%r22+8368];
	ld.shared.u32 	%r916, [%r25+11264];
	add.s32 	%r917, %r916, %r915;
	min.s32 	%r918, %r914, %r917;
	st.shared.u32 	[%r14+8192], %r918;
	ld.shared.u32 	%r919, [%r14+8320];
	ld.shared.u32 	%r920, [%r22+8368];
	ld.shared.u32 	%r921, [%r25+11392];
	add.s32 	%r922, %r921, %r920;
	min.s32 	%r923, %r919, %r922;
	st.shared.u32 	[%r14+8320], %r923;
	bar.sync 	0;
	ld.shared.u32 	%r924, [%r14];
	ld.shared.u32 	%r925, [%r22+180];
	ld.shared.u32 	%r926, [%r25+11520];
	add.s32 	%r927, %r926, %r925;
	min.s32 	%r928, %r924, %r927;
	st.shared.u32 	[%r14], %r928;
	ld.shared.u32 	%r929, [%r14+128];
	ld.shared.u32 	%r930, [%r22+180];
	ld.shared.u32 	%r931, [%r25+11648];
	add.s32 	%r932, %r931, %r930;
	min.s32 	%r933, %r929, %r932;
	st.shared.u32 	[%r14+128], %r933;
	ld.shared.u32 	%r934, [%r14+8192];
	ld.shared.u32 	%r935, [%r22+8372];
	ld.shared.u32 	%r936, [%r25+11520];
	add.s32 	%r937, %r936, %r935;
	min.s32 	%r938, %r934, %r937;
	st.shared.u32 	[%r14+8192], %r938;
	ld.shared.u32 	%r939, [%r14+8320];
	ld.shared.u32 	%r940, [%r22+8372];
	ld.shared.u32 	%r941, [%r25+11648];
	add.s32 	%r942, %r941, %r940;
	min.s32 	%r943, %r939, %r942;
	st.shared.u32 	[%r14+8320], %r943;
	bar.sync 	0;
	ld.shared.u32 	%r944, [%r14];
	ld.shared.u32 	%r945, [%r22+184];
	ld.shared.u32 	%r946, [%r25+11776];
	add.s32 	%r947, %r946, %r945;
	min.s32 	%r948, %r944, %r947;
	st.shared.u32 	[%r14], %r948;
	ld.shared.u32 	%r949, [%r14+128];
	ld.shared.u32 	%r950, [%r22+184];
	ld.shared.u32 	%r951, [%r25+11904];
	add.s32 	%r952, %r951, %r950;
	min.s32 	%r953, %r949, %r952;
	st.shared.u32 	[%r14+128], %r953;
	ld.shared.u32 	%r954, [%r14+8192];
	ld.shared.u32 	%r955, [%r22+8376];
	ld.shared.u32 	%r956, [%r25+11776];
	add.s32 	%r957, %r956, %r955;
	min.s32 	%r958, %r954, %r957;
	st.shared.u32 	[%r14+8192], %r958;
	ld.shared.u32 	%r959, [%r14+8320];
	ld.shared.u32 	%r960, [%r22+8376];
	ld.shared.u32 	%r961, [%r25+11904];
	add.s32 	%r962, %r961, %r960;
	min.s32 	%r963, %r959, %r962;
	st.shared.u32 	[%r14+8320], %r963;
	bar.sync 	0;
	ld.shared.u32 	%r964, [%r14];
	ld.shared.u32 	%r965, [%r22+188];
	ld.shared.u32 	%r966, [%r25+12032];
	add.s32 	%r967, %r966, %r965;
	min.s32 	%r968, %r964, %r967;
	st.shared.u32 	[%r14], %r968;
	ld.shared.u32 	%r969, [%r14+128];
	ld.shared.u32 	%r970, [%r22+188];
	ld.shared.u32 	%r971, [%r25+12160];
	add.s32 	%r972, %r971, %r970;
	min.s32 	%r973, %r969, %r972;
	st.shared.u32 	[%r14+128], %r973;
	ld.shared.u32 	%r974, [%r14+8192];
	ld.shared.u32 	%r975, [%r22+8380];
	ld.shared.u32 	%r976, [%r25+12032];
	add.s32 	%r977, %r976, %r975;
	min.s32 	%r978, %r974, %r977;
	st.shared.u32 	[%r14+8192], %r978;
	ld.shared.u32 	%r979, [%r14+8320];
	ld.shared.u32 	%r980, [%r22+8380];
	ld.shared.u32 	%r981, [%r25+12160];
	add.s32 	%r982, %r981, %r980;
	min.s32 	%r983, %r979, %r982;
	st.shared.u32 	[%r14+8320], %r983;
	bar.sync 	0;
	ld.shared.u32 	%r984, [%r14];
	ld.shared.u32 	%r985, [%r22+192];
	ld.shared.u32 	%r986, [%r25+12288];
	add.s32 	%r987, %r986, %r985;
	min.s32 	%r988, %r984, %r987;
	st.shared.u32 	[%r14], %r988;
	ld.shared.u32 	%r989, [%r14+128];
	ld.shared.u32 	%r990, [%r22+192];
	ld.shared.u32 	%r991, [%r25+12416];
	add.s32 	%r992, %r991, %r990;
	min.s32 	%r993, %r989, %r992;
	st.shared.u32 	[%r14+128], %r993;
	ld.shared.u32 	%r994, [%r14+8192];
	ld.shared.u32 	%r995, [%r22+8384];
	ld.shared.u32 	%r996, [%r25+12288];
	add.s32 	%r997, %r996, %r995;
	min.s32 	%r998, %r994, %r997;
	st.shared.u32 	[%r14+8192], %r998;
	ld.shared.u32 	%r999, [%r14+8320];
	ld.shared.u32 	%r1000, [%r22+8384];
	ld.shared.u32 	%r1001, [%r25+12416];
	add.s32 	%r1002, %r1001, %r1000;
	min.s32 	%r1003, %r999, %r1002;
	st.shared.u32 	[%r14+8320], %r1003;
	bar.sync 	0;
	ld.shared.u32 	%r1004, [%r14];
	ld.shared.u32 	%r1005, [%r22+196];
	ld.shared.u32 	%r1006, [%r25+12544];
	add.s32 	%r1007, %r1006, %r1005;
	min.s32 	%r1008, %r1004, %r1007;
	st.shared.u32 	[%r14], %r1008;
	ld.shared.u32 	%r1009, [%r14+128];
	ld.shared.u32 	%r1010, [%r22+196];
	ld.shared.u32 	%r1011, [%r25+12672];
	add.s32 	%r1012, %r1011, %r1010;
	min.s32 	%r1013, %r1009, %r1012;
	st.shared.u32 	[%r14+128], %r1013;
	ld.shared.u32 	%r1014, [%r14+8192];
	ld.shared.u32 	%r1015, [%r22+8388];
	ld.shared.u32 	%r1016, [%r25+12544];
	add.s32 	%r1017, %r1016, %r1015;
	min.s32 	%r1018, %r1014, %r1017;
	st.shared.u32 	[%r14+8192], %r1018;
	ld.shared.u32 	%r1019, [%r14+8320];
	ld.shared.u32 	%r1020, [%r22+8388];
	ld.shared.u32 	%r1021, [%r25+12672];
	add.s32 	%r1022, %r1021, %r1020;
	min.s32 	%r1023, %r1019, %r1022;
	st.shared.u32 	[%r14+8320], %r1023;
	bar.sync 	0;
	ld.shared.u32 	%r1024, [%r14];
	ld.shared.u32 	%r1025, [%r22+200];
	ld.shared.u32 	%r1026, [%r25+12800];
	add.s32 	%r1027, %r1026, %r1025;
	min.s32 	%r1028, %r1024, %r1027;
	st.shared.u32 	[%r14], %r1028;
	ld.shared.u32 	%r1029, [%r14+128];
	ld.shared.u32 	%r1030, [%r22+200];
	ld.shared.u32 	%r1031, [%r25+12928];
	add.s32 	%r1032, %r1031, %r1030;
	min.s32 	%r1033, %r1029, %r1032;
	st.shared.u32 	[%r14+128], %r1033;
	ld.shared.u32 	%r1034, [%r14+8192];
	ld.shared.u32 	%r1035, [%r22+8392];
	ld.shared.u32 	%r1036, [%r25+12800];
	add.s32 	%r1037, %r1036, %r1035;
	min.s32 	%r1038, %r1034, %r1037;
	st.shared.u32 	[%r14+8192], %r1038;
	ld.shared.u32 	%r1039, [%r14+8320];
	ld.shared.u32 	%r1040, [%r22+8392];
	ld.shared.u32 	%r1041, [%r25+12928];
	add.s32 	%r1042, %r1041, %r1040;
	min.s32 	%r1043, %r1039, %r1042;
	st.shared.u32 	[%r14+8320], %r1043;
	bar.sync 	0;
	ld.shared.u32 	%r1044, [%r14];
	ld.shared.u32 	%r1045, [%r22+204];
	ld.shared.u32 	%r1046, [%r25+13056];
	add.s32 	%r1047, %r1046, %r1045;
	min.s32 	%r1048, %r1044, %r1047;
	st.shared.u32 	[%r14], %r1048;
	ld.shared.u32 	%r1049, [%r14+128];
	ld.shared.u32 	%r1050, [%r22+204];
	ld.shared.u32 	%r1051, [%r25+13184];
	add.s32 	%r1052, %r1051, %r1050;
	min.s32 	%r1053, %r1049, %r1052;
	st.shared.u32 	[%r14+128], %r1053;
	ld.shared.u32 	%r1054, [%r14+8192];
	ld.shared.u32 	%r1055, [%r22+8396];
	ld.shared.u32 	%r1056, [%r25+13056];
	add.s32 	%r1057, %r1056, %r1055;
	min.s32 	%r1058, %r1054, %r1057;
	st.shared.u32 	[%r14+8192], %r1058;
	ld.shared.u32 	%r1059, [%r14+8320];
	ld.shared.u32 	%r1060, [%r22+8396];
	ld.shared.u32 	%r1061, [%r25+13184];
	add.s32 	%r1062, %r1061, %r1060;
	min.s32 	%r1063, %r1059, %r1062;
	st.shared.u32 	[%r14+8320], %r1063;
	bar.sync 	0;
	ld.shared.u32 	%r1064, [%r14];
	ld.shared.u32 	%r1065, [%r22+208];
	ld.shared.u32 	%r1066, [%r25+13312];
	add.s32 	%r1067, %r1066, %r1065;
	min.s32 	%r1068, %r1064, %r1067;
	st.shared.u32 	[%r14], %r1068;
	ld.shared.u32 	%r1069, [%r14+128];
	ld.shared.u32 	%r1070, [%r22+208];
	ld.shared.u32 	%r1071, [%r25+13440];
	add.s32 	%r1072, %r1071, %r1070;
	min.s32 	%r1073, %r1069, %r1072;
	st.shared.u32 	[%r14+128], %r1073;
	ld.shared.u32 	%r1074, [%r14+8192];
	ld.shared.u32 	%r1075, [%r22+8400];
	ld.shared.u32 	%r1076, [%r25+13312];
	add.s32 	%r1077, %r1076, %r1075;
	min.s32 	%r1078, %r1074, %r1077;
	st.shared.u32 	[%r14+8192], %r1078;
	ld.shared.u32 	%r1079, [%r14+8320];
	ld.shared.u32 	%r1080, [%r22+8400];
	ld.shared.u32 	%r1081, [%r25+13440];
	add.s32 	%r1082, %r1081, %r1080;
	min.s32 	%r1083, %r1079, %r1082;
	st.shared.u32 	[%r14+8320], %r1083;
	bar.sync 	0;
	ld.shared.u32 	%r1084, [%r14];
	ld.shared.u32 	%r1085, [%r22+212];
	ld.shared.u32 	%r1086, [%r25+13568];
	add.s32 	%r1087, %r1086, %r1085;
	min.s32 	%r1088, %r1084, %r1087;
	st.shared.u32 	[%r14], %r1088;
	ld.shared.u32 	%r1089, [%r14+128];
	ld.shared.u32 	%r1090, [%r22+212];
	ld.shared.u32 	%r1091, [%r25+13696];
	add.s32 	%r1092, %r1091, %r1090;
	min.s32 	%r1093, %r1089, %r1092;
	st.shared.u32 	[%r14+128], %r1093;
	ld.shared.u32 	%r1094, [%r14+8192];
	ld.shared.u32 	%r1095, [%r22+8404];
	ld.shared.u32 	%r1096, [%r25+13568];
	add.s32 	%r1097, %r1096, %r1095;
	min.s32 	%r1098, %r1094, %r1097;
	st.shared.u32 	[%r14+8192], %r1098;
	ld.shared.u32 	%r1099, [%r14+8320];
	ld.shared.u32 	%r1100, [%r22+8404];
	ld.shared.u32 	%r1101, [%r25+13696];
	add.s32 	%r1102, %r1101, %r1100;
	min.s32 	%r1103, %r1099, %r1102;
	st.shared.u32 	[%r14+8320], %r1103;
	bar.sync 	0;
	ld.shared.u32 	%r1104, [%r14];
	ld.shared.u32 	%r1105, [%r22+216];
	ld.shared.u32 	%r1106, [%r25+13824];
	add.s32 	%r1107, %r1106, %r1105;
	min.s32 	%r1108, %r1104, %r1107;
	st.shared.u32 	[%r14], %r1108;
	ld.shared.u32 	%r1109, [%r14+128];
	ld.shared.u32 	%r1110, [%r22+216];
	ld.shared.u32 	%r1111, [%r25+13952];
	add.s32 	%r1112, %r1111, %r1110;
	min.s32 	%r1113, %r1109, %r1112;
	st.shared.u32 	[%r14+128], %r1113;
	ld.shared.u32 	%r1114, [%r14+8192];
	ld.shared.u32 	%r1115, [%r22+8408];
	ld.shared.u32 	%r1116, [%r25+13824];
	add.s32 	%r1117, %r1116, %r1115;
	min.s32 	%r1118, %r1114, %r1117;
	st.shared.u32 	[%r14+8192], %r1118;
	ld.shared.u32 	%r1119, [%r14+8320];
	ld.shared.u32 	%r1120, [%r22+8408];
	ld.shared.u32 	%r1121, [%r25+13952];
	add.s32 	%r1122, %r1121, %r1120;
	min.s32 	%r1123, %r1119, %r1122;
	st.shared.u32 	[%r14+8320], %r1123;
	bar.sync 	0;
	ld.shared.u32 	%r1124, [%r14];
	ld.shared.u32 	%r1125, [%r22+220];
	ld.shared.u32 	%r1126, [%r25+14080];
	add.s32 	%r1127, %r1126, %r1125;
	min.s32 	%r1128, %r1124, %r1127;
	st.shared.u32 	[%r14], %r1128;
	ld.shared.u32 	%r1129, [%r14+128];
	ld.shared.u32 	%r1130, [%r22+220];
	ld.shared.u32 	%r1131, [%r25+14208];
	add.s32 	%r1132, %r1131, %r1130;
	min.s32 	%r1133, %r1129, %r1132;
	st.shared.u32 	[%r14+128], %r1133;
	ld.shared.u32 	%r1134, [%r14+8192];
	ld.shared.u32 	%r1135, [%r22+8412];
	ld.shared.u32 	%r1136, [%r25+14080];
	add.s32 	%r1137, %r1136, %r1135;
	min.s32 	%r1138, %r1134, %r1137;
	st.shared.u32 	[%r14+8192], %r1138;
	ld.shared.u32 	%r1139, [%r14+8320];
	ld.shared.u32 	%r1140, [%r22+8412];
	ld.shared.u32 	%r1141, [%r25+14208];
	add.s32 	%r1142, %r1141, %r1140;
	min.s32 	%r1143, %r1139, %r1142;
	st.shared.u32 	[%r14+8320], %r1143;
	bar.sync 	0;
	ld.shared.u32 	%r1144, [%r14];
	ld.shared.u32 	%r1145, [%r22+224];
	ld.shared.u32 	%r1146, [%r25+14336];
	add.s32 	%r1147, %r1146, %r1145;
	min.s32 	%r1148, %r1144, %r1147;
	st.shared.u32 	[%r14], %r1148;
	ld.shared.u32 	%r1149, [%r14+128];
	ld.shared.u32 	%r1150, [%r22+224];
	ld.shared.u32 	%r1151, [%r25+14464];
	add.s32 	%r1152, %r1151, %r1150;
	min.s32 	%r1153, %r1149, %r1152;
	st.shared.u32 	[%r14+128], %r1153;
	ld.shared.u32 	%r1154, [%r14+8192];
	ld.shared.u32 	%r1155, [%r22+8416];
	ld.shared.u32 	%r1156, [%r25+14336];
	add.s32 	%r1157, %r1156, %r1155;
	min.s32 	%r1158, %r1154, %r1157;
	st.shared.u32 	[%r14+8192], %r1158;
	ld.shared.u32 	%r1159, [%r14+8320];
	ld.shared.u32 	%r1160, [%r22+8416];
	ld.shared.u32 	%r1161, [%r25+14464];
	add.s32 	%r1162, %r1161, %r1160;
	min.s32 	%r1163, %r1159, %r1162;
	st.shared.u32 	[%r14+8320], %r1163;
	bar.sync 	0;
	ld.shared.u32 	%r1164, [%r14];
	ld.shared.u32 	%r1165, [%r22+228];
	ld.shared.u32 	%r1166, [%r25+14592];
	add.s32 	%r1167, %r1166, %r1165;
	min.s32 	%r1168, %r1164, %r1167;
	st.shared.u32 	[%r14], %r1168;
	ld.shared.u32 	%r1169, [%r14+128];
	ld.shared.u32 	%r1170, [%r22+228];
	ld.shared.u32 	%r1171, [%r25+14720];
	add.s32 	%r1172, %r1171, %r1170;
	min.s32 	%r1173, %r1169, %r1172;
	st.shared.u32 	[%r14+128], %r1173;
	ld.shared.u32 	%r1174, [%r14+8192];
	ld.shared.u32 	%r1175, [%r22+8420];
	ld.shared.u32 	%r1176, [%r25+14592];
	add.s32 	%r1177, %r1176, %r1175;
	min.s32 	%r1178, %r1174, %r1177;
	st.shared.u32 	[%r14+8192], %r1178;
	ld.shared.u32 	%r1179, [%r14+8320];
	ld.shared.u32 	%r1180, [%r22+8420];
	ld.shared.u32 	%r1181, [%r25+14720];
	add.s32 	%r1182, %r1181, %r1180;
	min.s32 	%r1183, %r1179, %r1182;
	st.shared.u32 	[%r14+8320], %r1183;
	bar.sync 	0;
	ld.shared.u32 	%r1184, [%r14];
	ld.shared.u32 	%r1185, [%r22+232];
	ld.shared.u32 	%r1186, [%r25+14848];
	add.s32 	%r1187, %r1186, %r1185;
	min.s32 	%r1188, %r1184, %r1187;
	st.shared.u32 	[%r14], %r1188;
	ld.shared.u32 	%r1189, [%r14+128];
	ld.shared.u32 	%r1190, [%r22+232];
	ld.shared.u32 	%r1191, [%r25+14976];
	add.s32 	%r1192, %r1191, %r1190;
	min.s32 	%r1193, %r1189, %r1192;
	st.shared.u32 	[%r14+128], %r1193;
	ld.shared.u32 	%r1194, [%r14+8192];
	ld.shared.u32 	%r1195, [%r22+8424];
	ld.shared.u32 	%r1196, [%r25+14848];
	add.s32 	%r1197, %r1196, %r1195;
	min.s32 	%r1198, %r1194, %r1197;
	st.shared.u32 	[%r14+8192], %r1198;
	ld.shared.u32 	%r1199, [%r14+8320];
	ld.shared.u32 	%r1200, [%r22+8424];
	ld.shared.u32 	%r1201, [%r25+14976];
	add.s32 	%r1202, %r1201, %r1200;
	min.s32 	%r1203, %r1199, %r1202;
	st.shared.u32 	[%r14+8320], %r1203;
	bar.sync 	0;
	ld.shared.u32 	%r1204, [%r14];
	ld.shared.u32 	%r1205, [%r22+236];
	ld.shared.u32 	%r1206, [%r25+15104];
	add.s32 	%r1207, %r1206, %r1205;
	min.s32 	%r1208, %r1204, %r1207;
	st.shared.u32 	[%r14], %r1208;
	ld.shared.u32 	%r1209, [%r14+128];
	ld.shared.u32 	%r1210, [%r22+236];
	ld.shared.u32 	%r1211, [%r25+15232];
	add.s32 	%r1212, %r1211, %r1210;
	min.s32 	%r1213, %r1209, %r1212;
	st.shared.u32 	[%r14+128], %r1213;
	ld.shared.u32 	%r1214, [%r14+8192];
	ld.shared.u32 	%r1215, [%r22+8428];
	ld.shared.u32 	%r1216, [%r25+15104];
	add.s32 	%r1217, %r1216, %r1215;
	min.s32 	%r1218, %r1214, %r1217;
	st.shared.u32 	[%r14+8192], %r1218;
	ld.shared.u32 	%r1219, [%r14+8320];
	ld.shared.u32 	%r1220, [%r22+8428];
	ld.shared.u32 	%r1221, [%r25+15232];
	add.s32 	%r1222, %r1221, %r1220;
	min.s32 	%r1223, %r1219, %r1222;
	st.shared.u32 	[%r14+8320], %r1223;
	bar.sync 	0;
	ld.shared.u32 	%r1224, [%r14];
	ld.shared.u32 	%r1225, [%r22+240];
	ld.shared.u32 	%r1226, [%r25+15360];
	add.s32 	%r1227, %r1226, %r1225;
	min.s32 	%r1228, %r1224, %r1227;
	st.shared.u32 	[%r14], %r1228;
	ld.shared.u32 	%r1229, [%r14+128];
	ld.shared.u32 	%r1230, [%r22+240];
	ld.shared.u32 	%r1231, [%r25+15488];
	add.s32 	%r1232, %r1231, %r1230;
	min.s32 	%r1233, %r1229, %r1232;
	st.shared.u32 	[%r14+128], %r1233;
	ld.shared.u32 	%r1234, [%r14+8192];
	ld.shared.u32 	%r1235, [%r22+8432];
	ld.shared.u32 	%r1236, [%r25+15360];
	add.s32 	%r1237, %r1236, %r1235;
	min.s32 	%r1238, %r1234, %r1237;
	st.shared.u32 	[%r14+8192], %r1238;
	ld.shared.u32 	%r1239, [%r14+8320];
	ld.shared.u32 	%r1240, [%r22+8432];
	ld.shared.u32 	%r1241, [%r25+15488];
	add.s32 	%r1242, %r1241, %r1240;
	min.s32 	%r1243, %r1239, %r1242;
	st.shared.u32 	[%r14+8320], %r1243;
	bar.sync 	0;
	ld.shared.u32 	%r1244, [%r14];
	ld.shared.u32 	%r1245, [%r22+244];
	ld.shared.u32 	%r1246, [%r25+15616];
	add.s32 	%r1247, %r1246, %r1245;
	min.s32 	%r1248, %r1244, %r1247;
	st.shared.u32 	[%r14], %r1248;
	ld.shared.u32 	%r1249, [%r14+128];
	ld.shared.u32 	%r1250, [%r22+244];
	ld.shared.u32 	%r1251, [%r25+15744];
	add.s32 	%r1252, %r1251, %r1250;
	min.s32 	%r1253, %r1249, %r1252;
	st.shared.u32 	[%r14+128], %r1253;
	ld.shared.u32 	%r1254, [%r14+8192];
	ld.shared.u32 	%r1255, [%r22+8436];
	ld.shared.u32 	%r1256, [%r25+15616];
	add.s32 	%r1257, %r1256, %r1255;
	min.s32 	%r1258, %r1254, %r1257;
	st.shared.u32 	[%r14+8192], %r1258;
	ld.shared.u32 	%r1259, [%r14+8320];
	ld.shared.u32 	%r1260, [%r22+8436];
	ld.shared.u32 	%r1261, [%r25+15744];
	add.s32 	%r1262, %r1261, %r1260;
	min.s32 	%r1263, %r1259, %r1262;
	st.shared.u32 	[%r14+8320], %r1263;
	bar.sync 	0;
	ld.shared.u32 	%r1264, [%r14];
	ld.shared.u32 	%r1265, [%r22+248];
	ld.shared.u32 	%r1266, [%r25+15872];
	add.s32 	%r1267, %r1266, %r1265;
	min.s32 	%r1268, %r1264, %r1267;
	st.shared.u32 	[%r14], %r1268;
	ld.shared.u32 	%r1269, [%r14+128];
	ld.shared.u32 	%r1270, [%r22+248];
	ld.shared.u32 	%r1271, [%r25+16000];
	add.s32 	%r1272, %r1271, %r1270;
	min.s32 	%r1273, %r1269, %r1272;
	st.shared.u32 	[%r14+128], %r1273;
	ld.shared.u32 	%r1274, [%r14+8192];
	ld.shared.u32 	%r1275, [%r22+8440];
	ld.shared.u32 	%r1276, [%r25+15872];
	add.s32 	%r1277, %r1276, %r1275;
	min.s32 	%r1278, %r1274, %r1277;
	st.shared.u32 	[%r14+8192], %r1278;
	ld.shared.u32 	%r1279, [%r14+8320];
	ld.shared.u32 	%r1280, [%r22+8440];
	ld.shared.u32 	%r1281, [%r25+16000];
	add.s32 	%r1282, %r1281, %r1280;
	min.s32 	%r1283, %r1279, %r1282;
	st.shared.u32 	[%r14+8320], %r1283;
	bar.sync 	0;
	ld.shared.u32 	%r1284, [%r14];
	ld.shared.u32 	%r1285, [%r22+252];
	ld.shared.u32 	%r1286, [%r25+16128];
	add.s32 	%r1287, %r1286, %r1285;
	min.s32 	%r1288, %r1284, %r1287;
	st.shared.u32 	[%r14], %r1288;
	ld.shared.u32 	%r1289, [%r14+128];
	ld.shared.u32 	%r1290, [%r22+252];
	ld.shared.u32 	%r1291, [%r25+16256];
	add.s32 	%r1292, %r1291, %r1290;
	min.s32 	%r1293, %r1289, %r1292;
	st.shared.u32 	[%r14+128], %r1293;
	ld.shared.u32 	%r1294, [%r14+8192];
	ld.shared.u32 	%r1295, [%r22+8444];
	ld.shared.u32 	%r1296, [%r25+16128];
	add.s32 	%r1297, %r1296, %r1295;
	min.s32 	%r1298, %r1294, %r1297;
	st.shared.u32 	[%r14+8192], %r1298;
	ld.shared.u32 	%r1299, [%r14+8320];
	ld.shared.u32 	%r1300, [%r22+8444];
	ld.shared.u32 	%r1301, [%r25+16256];
	add.s32 	%r1302, %r1301, %r1300;
	min.s32 	%r1303, %r1299, %r1302;
	st.shared.u32 	[%r14+8320], %r1303;
	st.global.u32 	[%rd4], %r1288;
	st.global.u32 	[%rd4+128], %r1293;
	st.global.u32 	[%rd6], %r1298;
	st.global.u32 	[%rd6+128], %r1303;
	ret;

}
	// .globl	_Z6phase2iiPii
.visible .entry _Z6phase2iiPii(
	.param .u32 _Z6phase2iiPii_param_0,
	.param .u32 _Z6phase2iiPii_param_1,
	.param .u64 .ptr .align 1 _Z6phase2iiPii_param_2,
	.param .u32 _Z6phase2iiPii_param_3
)
{
	.reg .pred 	%p<3>;
	.reg .b32 	%r<819>;
	.reg .b64 	%rd<15>;
	// demoted variable
	.shared .align 4 .b8 _ZZ6phase2iiPiiE1s[32768];
	ld.param.u32 	%r1, [_Z6phase2iiPii_param_1];
	ld.param.u64 	%rd1, [_Z6phase2iiPii_param_2];
	ld.param.u32 	%r2, [_Z6phase2iiPii_param_3];
	cvta.to.global.u64 	%rd2, %rd1;
	mov.u32 	%r3, %ctaid.x;
	setp.eq.s32 	%p1, %r3, 0;
	mov.u32 	%r4, %ctaid.y;
	setp.ge.u32 	%p2, %r4, %r1;
	selp.u32 	%r5, 1, 0, %p2;
	add.s32 	%r6, %r4, %r5;
	selp.b32 	%r7, %r6, 0, %p1;
	mad.lo.s32 	%r8, %r1, %r3, %r7;
	shl.b32 	%r9, %r8, 6;
	selp.b32 	%r10, %r1, 0, %p1;
	mad.lo.s32 	%r11, %r6, %r3, %r10;
	shl.b32 	%r12, %r11, 6;
	shl.b32 	%r13, %r1, 6;
	mov.u32 	%r14, %tid.y;
	mov.u32 	%r15, %tid.x;
	add.s32 	%r16, %r9, %r14;
	mul.lo.s32 	%r17, %r16, %r2;
	add.s32 	%r18, %r12, %r15;
	add.s32 	%r19, %r17, %r18;
	mul.wide.s32 	%rd3, %r19, 4;
	add.s64 	%rd4, %rd2, %rd3;
	ld.global.u32 	%r20, [%rd4];
	ld.global.u32 	%r21, [%rd4+128];
	add.s32 	%r22, %r16, 32;
	mul.lo.s32 	%r23, %r22, %r2;
	add.s32 	%r24, %r23, %r18;
	mul.wide.s32 	%rd5, %r24, 4;
	add.s64 	%rd6, %rd2, %rd5;
	ld.global.u32 	%r25, [%rd6];
	ld.global.u32 	%r26, [%rd6+128];
	add.s32 	%r27, %r13, %r15;
	add.s32 	%r28, %r17, %r27;
	mul.wide.s32 	%rd7, %r28, 4;
	add.s64 	%rd8, %rd2, %rd7;
	ld.global.u32 	%r29, [%rd8];
	shl.b32 	%r30, %r14, 6;
	add.s32 	%r31, %r30, %r15;
	shl.b32 	%r32, %r31, 2;
	mov.u32 	%r33, _ZZ6phase2iiPiiE1s;
	add.s32 	%r34, %r33, %r32;
	st.shared.u32 	[%r34], %r29;
	ld.global.u32 	%r35, [%rd8+128];
	st.shared.u32 	[%r34+128], %r35;
	add.s32 	%r36, %r23, %r27;
	mul.wide.s32 	%rd9, %r36, 4;
	add.s64 	%rd10, %rd2, %rd9;
	ld.global.u32 	%r37, [%rd10];
	st.shared.u32 	[%r34+8192], %r37;
	ld.global.u32 	%r38, [%rd10+128];
	st.shared.u32 	[%r34+8320], %r38;
	add.s32 	%r39, %r13, %r14;
	mad.lo.s32 	%r40, %r39, %r2, %r18;
	mul.wide.s32 	%rd11, %r40, 4;
	add.s64 	%rd12, %rd2, %rd11;
	ld.global.u32 	%r41, [%rd12];
	st.shared.u32 	[%r34+16384], %r41;
	ld.global.u32 	%r42, [%rd12+128];
	st.shared.u32 	[%r34+16512], %r42;
	add.s32 	%r43, %r39, 32;
	mad.lo.s32 	%r44, %r43, %r2, %r18;
	mul.wide.s32 	%rd13, %r44, 4;
	add.s64 	%rd14, %rd2, %rd13;
	ld.global.u32 	%r45, [%rd14];
	st.shared.u32 	[%r34+24576], %r45;
	ld.global.u32 	%r46, [%rd14+128];
	st.shared.u32 	[%r34+24704], %r46;
	bar.sync 	0;
	shl.b32 	%r47, %r14, 8;
	add.s32 	%r48, %r33, %r47;
	ld.shared.u32 	%r49, [%r48];
	shl.b32 	%r50, %r15, 2;
	add.s32 	%r51, %r33, %r50;
	ld.shared.u32 	%r52, [%r51+16384];
	add.s32 	%r53, %r52, %r49;
	min.s32 	%r54, %r20, %r53;
	ld.shared.u32 	%r55, [%r51+16512];
	add.s32 	%r56, %r55, %r49;
	min.s32 	%r57, %r21, %r56;
	ld.shared.u32 	%r58, [%r48+8192];
	add.s32 	%r59, %r52, %r58;
	min.s32 	%r60, %r25, %r59;
	add.s32 	%r61, %r55, %r58;
	min.s32 	%r62, %r26, %r61;
	ld.shared.u32 	%r63, [%r48+4];
	ld.shared.u32 	%r64, [%r51+16640];
	add.s32 	%r65, %r64, %r63;
	min.s32 	%r66, %r54, %r65;
	ld.shared.u32 	%r67, [%r51+16768];
	add.s32 	%r68, %r67, %r63;
	min.s32 	%r69, %r57, %r68;
	ld.shared.u32 	%r70, [%r48+8196];
	add.s32 	%r71, %r64, %r70;
	min.s32 	%r72, %r60, %r71;
	add.s32 	%r73, %r67, %r70;
	min.s32 	%r74, %r62, %r73;
	ld.shared.u32 	%r75, [%r48+8];
	ld.shared.u32 	%r76, [%r51+16896];
	add.s32 	%r77, %r76, %r75;
	min.s32 	%r78, %r66, %r77;
	ld.shared.u32 	%r79, [%r51+17024];
	add.s32 	%r80, %r79, %r75;
	min.s32 	%r81, %r69, %r80;
	ld.shared.u32 	%r82, [%r48+8200];
	add.s32 	%r83, %r76, %r82;
	min.s32 	%r84, %r72, %r83;
	add.s32 	%r85, %r79, %r82;
	min.s32 	%r86, %r74, %r85;
	ld.shared.u32 	%r87, [%r48+12];
	ld.shared.u32 	%r88, [%r51+17152];
	add.s32 	%r89, %r88, %r87;
	min.s32 	%r90, %r78, %r89;
	ld.shared.u32 	%r91, [%r51+17280];
	add.s32 	%r92, %r91, %r87;
	min.s32 	%r93, %r81, %r92;
	ld.shared.u32 	%r94, [%r48+8204];
	add.s32 	%r95, %r88, %r94;
	min.s32 	%r96, %r84, %r95;
	add.s32 	%r97, %r91, %r94;
	min.s32 	%r98, %r86, %r97;
	ld.shared.u32 	%r99, [%r48+16];
	ld.shared.u32 	%r100, [%r51+17408];
	add.s32 	%r101, %r100, %r99;
	min.s32 	%r102, %r90, %r101;
	ld.shared.u32 	%r103, [%r51+17536];
	add.s32 	%r104, %r103, %r99;
	min.s32 	%r105, %r93, %r104;
	ld.shared.u32 	%r106, [%r48+8208];
	add.s32 	%r107, %r100, %r106;
	min.s32 	%r108, %r96, %r107;
	add.s32 	%r109, %r103, %r106;
	min.s32 	%r110, %r98, %r109;
	ld.shared.u32 	%r111, [%r48+20];
	ld.shared.u32 	%r112, [%r51+17664];
	add.s32 	%r113, %r112, %r111;
	min.s32 	%r114, %r102, %r113;
	ld.shared.u32 	%r115, [%r51+17792];
	add.s32 	%r116, %r115, %r111;
	min.s32 	%r117, %r105, %r116;
	ld.shared.u32 	%r118, [%r48+8212];
	add.s32 	%r119, %r112, %r118;
	min.s32 	%r120, %r108, %r119;
	add.s32 	%r121, %r115, %r118;
	min.s32 	%r122, %r110, %r121;
	ld.shared.u32 	%r123, [%r48+24];
	ld.shared.u32 	%r124, [%r51+17920];
	add.s32 	%r125, %r124, %r123;
	min.s32 	%r126, %r114, %r125;
	ld.shared.u32 	%r127, [%r51+18048];
	add.s32 	%r128, %r127, %r123;
	min.s32 	%r129, %r117, %r128;
	ld.shared.u32 	%r130, [%r48+8216];
	add.s32 	%r131, %r124, %r130;
	min.s32 	%r132, %r120, %r131;
	add.s32 	%r133, %r127, %r130;
	min.s32 	%r134, %r122, %r133;
	ld.shared.u32 	%r135, [%r48+28];
	ld.shared.u32 	%r136, [%r51+18176];
	add.s32 	%r137, %r136, %r135;
	min.s32 	%r138, %r126, %r137;
	ld.shared.u32 	%r139, [%r51+18304];
	add.s32 	%r140, %r139, %r135;
	min.s32 	%r141, %r129, %r140;
	ld.shared.u32 	%r142, [%r48+8220];
	add.s32 	%r143, %r136, %r142;
	min.s32 	%r144, %r132, %r143;
	add.s32 	%r145, %r139, %r142;
	min.s32 	%r146, %r134, %r145;
	ld.shared.u32 	%r147, [%r48+32];
	ld.shared.u32 	%r148, [%r51+18432];
	add.s32 	%r149, %r148, %r147;
	min.s32 	%r150, %r138, %r149;
	ld.shared.u32 	%r151, [%r51+18560];
	add.s32 	%r152, %r151, %r147;
	min.s32 	%r153, %r141, %r152;
	ld.shared.u32 	%r154, [%r48+8224];
	add.s32 	%r155, %r148, %r154;
	min.s32 	%r156, %r144, %r155;
	add.s32 	%r157, %r151, %r154;
	min.s32 	%r158, %r146, %r157;
	ld.shared.u32 	%r159, [%r48+36];
	ld.shared.u32 	%r160, [%r51+18688];
	add.s32 	%r161, %r160, %r159;
	min.s32 	%r162, %r150, %r161;
	ld.shared.u32 	%r163, [%r51+18816];
	add.s32 	%r164, %r163, %r159;
	min.s32 	%r165, %r153, %r164;
	ld.shared.u32 	%r166, [%r48+8228];
	add.s32 	%r167, %r160, %r166;
	min.s32 	%r168, %r156, %r167;
	add.s32 	%r169, %r163, %r166;
	min.s32 	%r170, %r158, %r169;
	ld.shared.u32 	%r171, [%r48+40];
	ld.shared.u32 	%r172, [%r51+18944];
	add.s32 	%r173, %r172, %r171;
	min.s32 	%r174, %r162, %r173;
	ld.shared.u32 	%r175, [%r51+19072];
	add.s32 	%r176, %r175, %r171;
	min.s32 	%r177, %r165, %r176;
	ld.shared.u32 	%r178, [%r48+8232];
	add.s32 	%r179, %r172, %r178;
	min.s32 	%r180, %r168, %r179;
	add.s32 	%r181, %r175, %r178;
	min.s32 	%r182, %r170, %r181;
	ld.shared.u32 	%r183, [%r48+44];
	ld.shared.u32 	%r184, [%r51+19200];
	add.s32 	%r185, %r184, %r183;
	min.s32 	%r186, %r174, %r185;
	ld.shared.u32 	%r187, [%r51+19328];
	add.s32 	%r188, %r187, %r183;
	min.s32 	%r189, %r177, %r188;
	ld.shared.u32 	%r190, [%r48+8236];
	add.s32 	%r191, %r184, %r190;
	min.s32 	%r192, %r180, %r191;
	add.s32 	%r193, %r187, %r190;
	min.s32 	%r194, %r182, %r193;
	ld.shared.u32 	%r195, [%r48+48];
	ld.shared.u32 	%r196, [%r51+19456];
	add.s32 	%r197, %r196, %r195;
	min.s32 	%r198, %r186, %r197;
	ld.shared.u32 	%r199, [%r51+19584];
	add.s32 	%r200, %r199, %r195;
	min.s32 	%r201, %r189, %r200;
	ld.shared.u32 	%r202, [%r48+8240];
	add.s32 	%r203, %r196, %r202;
	min.s32 	%r204, %r192, %r203;
	add.s32 	%r205, %r199, %r202;
	min.s32 	%r206, %r194, %r205;
	ld.shared.u32 	%r207, [%r48+52];
	ld.shared.u32 	%r208, [%r51+19712];
	add.s32 	%r209, %r208, %r207;
	min.s32 	%r210, %r198, %r209;
	ld.shared.u32 	%r211, [%r51+19840];
	add.s32 	%r212, %r211, %r207;
	min.s32 	%r213, %r201, %r212;
	ld.shared.u32 	%r214, [%r48+8244];
	add.s32 	%r215, %r208, %r214;
	min.s32 	%r216, %r204, %r215;
	add.s32 	%r217, %r211, %r214;
	min.s32 	%r218, %r206, %r217;
	ld.shared.u32 	%r219, [%r48+56];
	ld.shared.u32 	%r220, [%r51+19968];
	add.s32 	%r221, %r220, %r219;
	min.s32 	%r222, %r210, %r221;
	ld.shared.u32 	%r223, [%r51+20096];
	add.s32 	%r224, %r223, %r219;
	min.s32 	%r225, %r213, %r224;
	ld.shared.u32 	%r226, [%r48+8248];
	add.s32 	%r227, %r220, %r226;
	min.s32 	%r228, %r216, %r227;
	add.s32 	%r229, %r223, %r226;
	min.s32 	%r230, %r218, %r229;
	ld.shared.u32 	%r231, [%r48+60];
	ld.shared.u32 	%r232, [%r51+20224];
	add.s32 	%r233, %r232, %r231;
	min.s32 	%r234, %r222, %r233;
	ld.shared.u32 	%r235, [%r51+20352];
	add.s32 	%r236, %r235, %r231;
	min.s32 	%r237, %r225, %r236;
	ld.shared.u32 	%r238, [%r48+8252];
	add.s32 	%r239, %r232, %r238;
	min.s32 	%r240, %r228, %r239;
	add.s32 	%r241, %r235, %r238;
	min.s32 	%r242, %r230, %r241;
	ld.shared.u32 	%r243, [%r48+64];
	ld.shared.u32 	%r244, [%r51+20480];
	add.s32 	%r245, %r244, %r243;
	min.s32 	%r246, %r234, %r245;
	ld.shared.u32 	%r247, [%r51+20608];
	add.s32 	%r248, %r247, %r243;
	min.s32 	%r249, %r237, %r248;
	ld.shared.u32 	%r250, [%r48+8256];
	add.s32 	%r251, %r244, %r250;
	min.s32 	%r252, %r240, %r251;
	add.s32 	%r253, %r247, %r250;
	min.s32 	%r254, %r242, %r253;
	ld.shared.u32 	%r255, [%r48+68];
	ld.shared.u32 	%r256, [%r51+20736];
	add.s32 	%r257, %r256, %r255;
	min.s32 	%r258, %r246, %r257;
	ld.shared.u32 	%r259, [%r51+20864];
	add.s32 	%r260, %r259, %r255;
	min.s32 	%r261, %r249, %r260;
	ld.shared.u32 	%r262, [%r48+8260];
	add.s32 	%r263, %r256, %r262;
	min.s32 	%r264, %r252, %r263;
	add.s32 	%r265, %r259, %r262;
	min.s32 	%r266, %r254, %r265;
	ld.shared.u32 	%r267, [%r48+72];
	ld.shared.u32 	%r268, [%r51+20992];
	add.s32 	%r269, %r268, %r267;
	min.s32 	%r270, %r258, %r269;
	ld.shared.u32 	%r271, [%r51+21120];
	add.s32 	%r272, %r271, %r267;
	min.s32 	%r273, %r261, %r272;
	ld.shared.u32 	%r274, [%r48+8264];
	add.s32 	%r275, %r268, %r274;
	min.s32 	%r276, %r264, %r275;
	add.s32 	%r277, %r271, %r274;
	min.s32 	%r278, %r266, %r277;
	ld.shared.u32 	%r279, [%r48+76];
	ld.shared.u32 	%r280, [%r51+21248];
	add.s32 	%r281, %r280, %r279;
	min.s32 	%r282, %r270, %r281;
	ld.shared.u32 	%r283, [%r51+21376];
	add.s32 	%r284, %r283, %r279;
	min.s32 	%r285, %r273, %r284;
	ld.shared.u32 	%r286, [%r48+8268];
	add.s32 	%r287, %r280, %r286;
	min.s32 	%r288, %r276, %r287;
	add.s32 	%r289, %r283, %r286;
	min.s32 	%r290, %r278, %r289;
	ld.shared.u32 	%r291, [%r48+80];
	ld.shared.u32 	%r292, [%r51+21504];
	add.s32 	%r293, %r292, %r291;
	min.s32 	%r294, %r282, %r293;
	ld.shared.u32 	%r295, [%r51+21632];
	add.s32 	%r296, %r295, %r291;
	min.s32 	%r297, %r285, %r296;
	ld.shared.u32 	%r298, [%r48+8272];
	add.s32 	%r299, %r292, %r298;
	min.s32 	%r300, %r288, %r299;
	add.s32 	%r301, %r295, %r298;
	min.s32 	%r302, %r290, %r301;
	ld.shared.u32 	%r303, [%r48+84];
	ld.shared.u32 	%r304, [%r51+21760];
	add.s32 	%r305, %r304, %r303;
	min.s32 	%r306, %r294, %r305;
	ld.shared.u32 	%r307, [%r51+21888];
	add.s32 	%r308, %r307, %r303;
	min.s32 	%r309, %r297, %r308;
	ld.shared.u32 	%r310, [%r48+8276];
	add.s32 	%r311, %r304, %r310;
	min.s32 	%r312, %r300, %r311;
	add.s32 	%r313, %r307, %r310;
	min.s32 	%r314, %r302, %r313;
	ld.shared.u32 	%r315, [%r48+88];
	ld.shared.u32 	%r316, [%r51+22016];
	add.s32 	%r317, %r316, %r315;
	min.s32 	%r318, %r306, %r317;
	ld.shared.u32 	%r319, [%r51+22144];
	add.s32 	%r320, %r319, %r315;
	min.s32 	%r321, %r309, %r320;
	ld.shared.u32 	%r322, [%r48+8280];
	add.s32 	%r323, %r316, %r322;
	min.s32 	%r324, %r312, %r323;
	add.s32 	%r325, %r319, %r322;
	min.s32 	%r326, %r314, %r325;
	ld.shared.u32 	%r327, [%r48+92];
	ld.shared.u32 	%r328, [%r51+22272];
	add.s32 	%r329, %r328, %r327;
	min.s32 	%r330, %r318, %r329;
	ld.shared.u32 	%r331, [%r51+22400];
	add.s32 	%r332, %r331, %r327;
	min.s32 	%r333, %r321, %r332;
	ld.shared.u32 	%r334, [%r48+8284];
	add.s32 	%r335, %r328, %r334;
	min.s32 	%r336, %r324, %r335;
	add.s32 	%r337, %r331, %r334;
	min.s32 	%r338, %r326, %r337;
	ld.shared.u32 	%r339, [%r48+96];
	ld.shared.u32 	%r340, [%r51+22528];
	add.s32 	%r341, %r340, %r339;
	min.s32 	%r342, %r330, %r341;
	ld.shared.u32 	%r343, [%r51+22656];
	add.s32 	%r344, %r343, %r339;
	min.s32 	%r345, %r333, %r344;
	ld.shared.u32 	%r346, [%r48+8288];
	add.s32 	%r347, %r340, %r346;
	min.s32 	%r348, %r336, %r347;
	add.s32 	%r349, %r343, %r346;
	min.s32 	%r350, %r338, %r349;
	ld.shared.u32 	%r351, [%r48+100];
	ld.shared.u32 	%r352, [%r51+22784];
	add.s32 	%r353, %r352, %r351;
	min.s32 	%r354, %r342, %r353;
	ld.shared.u32 	%r355, [%r51+22912];
	add.s32 	%r356, %r355, %r351;
	min.s32 	%r357, %r345, %r356;
	ld.shared.u32 	%r358, [%r48+8292];
	add.s32 	%r359, %r352, %r358;
	min.s32 	%r360, %r348, %r359;
	add.s32 	%r361, %r355, %r358;
	min.s32 	%r362, %r350, %r361;
	ld.shared.u32 	%r363, [%r48+104];
	ld.shared.u32 	%r364, [%r51+23040];
	add.s32 	%r365, %r364, %r363;
	min.s32 	%r366, %r354, %r365;
	ld.shared.u32 	%r367, [%r51+23168];
	add.s32 	%r368, %r367, %r363;
	min.s32 	%r369, %r357, %r368;
	ld.shared.u32 	%r370, [%r48+8296];
	add.s32 	%r371, %r364, %r370;
	min.s32 	%r372, %r360, %r371;
	add.s32 	%r373, %r367, %r370;
	min.s32 	%r374, %r362, %r373;
	ld.shared.u32 	%r375, [%r48+108];
	ld.shared.u32 	%r376, [%r51+23296];
	add.s32 	%r377, %r376, %r375;
	min.s32 	%r378, %r366, %r377;
	ld.shared.u32 	%r379, [%r51+23424];
	add.s32 	%r380, %r379, %r375;
	min.s32 	%r381, %r369, %r380;
	ld.shared.u32 	%r382, [%r48+8300];
	add.s32 	%r383, %r376, %r382;
	min.s32 	%r384, %r372, %r383;
	add.s32 	%r385, %r379, %r382;
	min.s32 	%r386, %r374, %r385;
	ld.shared.u32 	%r387, [%r48+112];
	ld.shared.u32 	%r388, [%r51+23552];
	add.s32 	%r389, %r388, %r387;
	min.s32 	%r390, %r378, %r389;
	ld.shared.u32 	%r391, [%r51+23680];
	add.s32 	%r392, %r391, %r387;
	min.s32 	%r393, %r381, %r392;
	ld.shared.u32 	%r394, [%r48+8304];
	add.s32 	%r395, %r388, %r394;
	min.s32 	%r396, %r384, %r395;
	add.s32 	%r397, %r391, %r394;
	min.s32 	%r398, %r386, %r397;
	ld.shared.u32 	%r399, [%r48+116];
	ld.shared.u32 	%r400, [%r51+23808];
	add.s32 	%r401, %r400, %r399;
	min.s32 	%r402, %r390, %r401;
	ld.shared.u32 	%r403, [%r51+23936];
	add.s32 	%r404, %r403, %r399;
	min.s32 	%r405, %r393, %r404;
	ld.shared.u32 	%r406, [%r48+8308];
	add.s32 	%r407, %r400, %r406;
	min.s32 	%r408, %r396, %r407;
	add.s32 	%r409, %r403, %r406;
	min.s32 	%r410, %r398, %r409;
	ld.shared.u32 	%r411, [%r48+120];
	ld.shared.u32 	%r412, [%r51+24064];
	add.s32 	%r413, %r412, %r411;
	min.s32 	%r414, %r402, %r413;
	ld.shared.u32 	%r415, [%r51+24192];
	add.s32 	%r416, %r415, %r411;
	min.s32 	%r417, %r405, %r416;
	ld.shared.u32 	%r418, [%r48+8312];
	add.s32 	%r419, %r412, %r418;
	min.s32 	%r420, %r408, %r419;
	add.s32 	%r421, %r415, %r418;
	min.s32 	%r422, %r410, %r421;
	ld.shared.u32 	%r423, [%r48+124];
	ld.shared.u32 	%r424, [%r51+24320];
	add.s32 	%r425, %r424, %r423;
	min.s32 	%r426, %r414, %r425;
	ld.shared.u32 	%r427, [%r51+24448];
	add.s32 	%r428, %r427, %r423;
	min.s32 	%r429, %r417, %r428;
	ld.shared.u32 	%r430, [%r48+8316];
	add.s32 	%r431, %r424, %r430;
	min.s32 	%r432, %r420, %r431;
	add.s32 	%r433, %r427, %r430;
	min.s32 	%r434, %r422, %r433;
	ld.shared.u32 	%r435, [%r48+128];
	ld.shared.u32 	%r436, [%r51+24576];
	add.s32 	%r437, %r436, %r435;
	min.s32 	%r438, %r426, %r437;
	ld.shared.u32 	%r439, [%r51+24704];
	add.s32 	%r440, %r439, %r435;
	min.s32 	%r441, %r429, %r440;
	ld.shared.u32 	%r442, [%r48+8320];
	add.s32 	%r443, %r436, %r442;
	min.s32 	%r444, %r432, %r443;
	add.s32 	%r445, %r439, %r442;
	min.s32 	%r446, %r434, %r445;
	ld.shared.u32 	%r447, [%r48+132];
	ld.shared.u32 	%r448, [%r51+24832];
	add.s32 	%r449, %r448, %r447;
	min.s32 	%r450, %r438, %r449;
	ld.shared.u32 	%r451, [%r51+24960];
	add.s32 	%r452, %r451, %r447;
	min.s32 	%r453, %r441, %r452;
	ld.shared.u32 	%r454, [%r48+8324];
	add.s32 	%r455, %r448, %r454;
	min.s32 	%r456, %r444, %r455;
	add.s32 	%r457, %r451, %r454;
	min.s32 	%r458, %r446, %r457;
	ld.shared.u32 	%r459, [%r48+136];
	ld.shared.u32 	%r460, [%r51+25088];
	add.s32 	%r461, %r460, %r459;
	min.s32 	%r462, %r450, %r461;
	ld.shared.u32 	%r463, [%r51+25216];
	add.s32 	%r464, %r463, %r459;
	min.s32 	%r465, %r453, %r464;
	ld.shared.u32 	%r466, [%r48+8328];
	add.s32 	%r467, %r460, %r466;
	min.s32 	%r468, %r456, %r467;
	add.s32 	%r469, %r463, %r466;
	min.s32 	%r470, %r458, %r469;
	ld.shared.u32 	%r471, [%r48+140];
	ld.shared.u32 	%r472, [%r51+25344];
	add.s32 	%r473, %r472, %r471;
	min.s32 	%r474, %r462, %r473;
	ld.shared.u32 	%r475, [%r51+25472];
	add.s32 	%r476, %r475, %r471;
	min.s32 	%r477, %r465, %r476;
	ld.shared.u32 	%r478, [%r48+8332];
	add.s32 	%r479, %r472, %r478;
	min.s32 	%r480, %r468, %r479;
	add.s32 	%r481, %r475, %r478;
	min.s32 	%r482, %r470, %r481;
	ld.shared.u32 	%r483, [%r48+144];
	ld.shared.u32 	%r484, [%r51+25600];
	add.s32 	%r485, %r484, %r483;
	min.s32 	%r486, %r474, %r485;
	ld.shared.u32 	%r487, [%r51+25728];
	add.s32 	%r488, %r487, %r483;
	min.s32 	%r489, %r477, %r488;
	ld.shared.u32 	%r490, [%r48+8336];
	add.s32 	%r491, %r484, %r490;
	min.s32 	%r492, %r480, %r491;
	add.s32 	%r493, %r487, %r490;
	min.s32 	%r494, %r482, %r493;
	ld.shared.u32 	%r495, [%r48+148];
	ld.shared.u32 	%r496, [%r51+25856];
	add.s32 	%r497, %r496, %r495;
	min.s32 	%r498, %r486, %r497;
	ld.shared.u32 	%r499, [%r51+25984];
	add.s32 	%r500, %r499, %r495;
	min.s32 	%r501, %r489, %r500;
	ld.shared.u32 	%r502, [%r48+8340];
	add.s32 	%r503, %r496, %r502;
	min.s32 	%r504, %r492, %r503;
	add.s32 	%r505, %r499, %r502;
	min.s32 	%r506, %r494, %r505;
	ld.shared.u32 	%r507, [%r48+152];
	ld.shared.u32 	%r508, [%r51+26112];
	add.s32 	%r509, %r508, %r507;
	min.s32 	%r510, %r498, %r509;
	ld.shared.u32 	%r511, [%r51+26240];
	add.s32 	%r512, %r511, %r507;
	min.s32 	%r513, %r501, %r512;
	ld.shared.u32 	%r514, [%r48+8344];
	add.s32 	%r515, %r508, %r514;
	min.s32 	%r516, %r504, %r515;
	add.s32 	%r517, %r511, %r514;
	min.s32 	%r518, %r506, %r517;
	ld.shared.u32 	%r519, [%r48+156];
	ld.shared.u32 	%r520, [%r51+26368];
	add.s32 	%r521, %r520, %r519;
	min.s32 	%r522, %r510, %r521;
	ld.shared.u32 	%r523, [%r51+26496];
	add.s32 	%r524, %r523, %r519;
	min.s32 	%r525, %r513, %r524;
	ld.shared.u32 	%r526, [%r48+8348];
	add.s32 	%r527, %r520, %r526;
	min.s32 	%r528, %r516, %r527;
	add.s32 	%r529, %r523, %r526;
	min.s32 	%r530, %r518, %r529;
	ld.shared.u32 	%r531, [%r48+160];
	ld.shared.u32 	%r532, [%r51+26624];
	add.s32 	%r533, %r532, %r531;
	min.s32 	%r534, %r522, %r533;
	ld.shared.u32 	%r535, [%r51+26752];
	add.s32 	%r536, %r535, %r531;
	min.s32 	%r537, %r525, %r536;
	ld.shared.u32 	%r538, [%r48+8352];
	add.s32 	%r539, %r532, %r538;
	min.s32 	%r540, %r528, %r539;
	add.s32 	%r541, %r535, %r538;
	min.s32 	%r542, %r530, %r541;
	ld.shared.u32 	%r543, [%r48+164];
	ld.shared.u32 	%r544, [%r51+26880];
	add.s32 	%r545, %r544, %r543;
	min.s32 	%r546, %r534, %r545;
	ld.shared.u32 	%r547, [%r51+27008];
	add.s32 	%r548, %r547, %r543;
	min.s32 	%r549, %r537, %r548;
	ld.shared.u32 	%r550, [%r48+8356];
	add.s32 	%r551, %r544, %r550;
	min.s32 	%r552, %r540, %r551;
	add.s32 	%r553, %r547, %r550;
	min.s32 	%r554, %r542, %r553;
	ld.shared.u32 	%r555, [%r48+168];
	ld.shared.u32 	%r556, [%r51+27136];
	add.s32 	%r557, %r556, %r555;
	min.s32 	%r558, %r546, %r557;
	ld.shared.u32 	%r559, [%r51+27264];
	add.s32 	%r560, %r559, %r555;
	min.s32 	%r561, %r549, %r560;
	ld.shared.u32 	%r562, [%r48+8360];
	add.s32 	%r563, %r556, %r562;
	min.s32 	%r564, %r552, %r563;
	add.s32 	%r565, %r559, %r562;
	min.s32 	%r566, %r554, %r565;
	ld.shared.u32 	%r567, [%r48+172];
	ld.shared.u32 	%r568, [%r51+27392];
	add.s32 	%r569, %r568, %r567;
	min.s32 	%r570, %r558, %r569;
	ld.shared.u32 	%r571, [%r51+27520];
	add.s32 	%r572, %r571, %r567;
	min.s32 	%r573, %r561, %r572;
	ld.shared.u32 	%r574, [%r48+8364];
	add.s32 	%r575, %r568, %r574;
	min.s32 	%r576, %r564, %r575;
	add.s32 	%r577, %r571, %r574;
	min.s32 	%r578, %r566, %r577;
	ld.shared.u32 	%r579, [%r48+176];
	ld.shared.u32 	%r580, [%r51+27648];
	add.s32 	%r581, %r580, %r579;
	min.s32 	%r582, %r570, %r581;
	ld.shared.u32 	%r583, [%r51+27776];
	add.s32 	%r584, %r583, %r579;
	min.s32 	%r585, %r573, %r584;
	ld.shared.u32 	%r586, [%r48+8368];
	add.s32 	%r587, %r580, %r586;
	min.s32 	%r588, %r576, %r587;
	add.s32 	%r589, %r583, %r586;
	min.s32 	%r590, %r578, %r589;
	ld.shared.u32 	%r591, [%r48+180];
	ld.shared.u32 	%r592, [%r51+27904];
	add.s32 	%r593, %r592, %r591;
	min.s32 	%r594, %r582, %r593;
	ld.shared.u32 	%r595, [%r51+28032];
	add.s32 	%r596, %r595, %r591;
	min.s32 	%r597, %r585, %r596;
	ld.shared.u32 	%r598, [%r48+8372];
	add.s32 	%r599, %r592, %r598;
	min.s32 	%r600, %r588, %r599;
	add.s32 	%r601, %r595, %r598;
	min.s32 	%r602, %r590, %r601;
	ld.shared.u32 	%r603, [%r48+184];
	ld.shared.u32 	%r604, [%r51+28160];
	add.s32 	%r605, %r604, %r603;
	min.s32 	%r606, %r594, %r605;
	ld.shared.u32 	%r607, [%r51+28288];
	add.s32 	%r608, %r607, %r603;
	min.s32 	%r609, %r597, %r608;
	ld.shared.u32 	%r610, [%r48+8376];
	add.s32 	%r611, %r604, %r610;
	min.s32 	%r612, %r600, %r611;
	add.s32 	%r613, %r607, %r610;
	min.s32 	%r614, %r602, %r613;
	ld.shared.u32 	%r615, [%r48+188];
	ld.shared.u32 	%r616, [%r51+28416];
	add.s32 	%r617, %r616, %r615;
	min.s32 	%r618, %r606, %r617;
	ld.shared.u32 	%r619, [%r51+28544];
	add.s32 	%r620, %r619, %r615;
	min.s32 	%r621, %r609, %r620;
	ld.shared.u32 	%r622, [%r48+8380];
	add.s32 	%r623, %r616, %r622;
	min.s32 	%r624, %r612, %r623;
	add.s32 	%r625, %r619, %r622;
	min.s32 	%r626, %r614, %r625;
	ld.shared.u32 	%r627, [%r48+192];
	ld.shared.u32 	%r628, [%r51+28672];
	add.s32 	%r629, %r628, %r627;
	min.s32 	%r630, %r618, %r629;
	ld.shared.u32 	%r631, [%r51+28800];
	add.s32 	%r632, %r631, %r627;
	min.s32 	%r633, %r621, %r632;
	ld.shared.u32 	%r634, [%r48+8384];
	add.s32 	%r635, %r628, %r634;
	min.s32 	%r636, %r624, %r635;
	add.s32 	%r637, %r631, %r634;
	min.s32 	%r638, %r626, %r637;
	ld.shared.u32 	%r639, [%r48+196];
	ld.shared.u32 	%r640, [%r51+28928];
	add.s32 	%r641, %r640, %r639;
	min.s32 	%r642, %r630, %r641;
	ld.shared.u32 	%r643, [%r51+29056];
	add.s32 	%r644, %r643, %r639;
	min.s32 	%r645, %r633, %r644;
	ld.shared.u32 	%r646, [%r48+8388];
	add.s32 	%r647, %r640, %r646;
	min.s32 	%r648, %r636, %r647;
	add.s32 	%r649, %r643, %r646;
	min.s32 	%r650, %r638, %r649;
	ld.shared.u32 	%r651, [%r48+200];
	ld.shared.u32 	%r652, [%r51+29184];
	add.s32 	%r653, %r652, %r651;
	min.s32 	%r654, %r642, %r653;
	ld.shared.u32 	%r655, [%r51+29312];
	add.s32 	%r656, %r655, %r651;
	min.s32 	%r657, %r645, %r656;
	ld.shared.u32 	%r658, [%r48+8392];
	add.s32 	%r659, %r652, %r658;
	min.s32 	%r660, %r648, %r659;
	add.s32 	%r661, %r655, %r658;
	min.s32 	%r662, %r650, %r661;
	ld.shared.u32 	%r663, [%r48+204];
	ld.shared.u32 	%r664, [%r51+29440];
	add.s32 	%r665, %r664, %r663;
	min.s32 	%r666, %r654, %r665;
	ld.shared.u32 	%r667, [%r51+29568];
	add.s32 	%r668, %r667, %r663;
	min.s32 	%r669, %r657, %r668;
	ld.shared.u32 	%r670, [%r48+8396];
	add.s32 	%r671, %r664, %r670;
	min.s32 	%r672, %r660, %r671;
	add.s32 	%r673, %r667, %r670;
	min.s32 	%r674, %r662, %r673;
	ld.shared.u32 	%r675, [%r48+208];
	ld.shared.u32 	%r676, [%r51+29696];
	add.s32 	%r677, %r676, %r675;
	min.s32 	%r678, %r666, %r677;
	ld.shared.u32 	%r679, [%r51+29824];
	add.s32 	%r680, %r679, %r675;
	min.s32 	%r681, %r669, %r680;
	ld.shared.u32 	%r682, [%r48+8400];
	add.s32 	%r683, %r676, %r682;
	min.s32 	%r684, %r672, %r683;
	add.s32 	%r685, %r679, %r682;
	min.s32 	%r686, %r674, %r685;
	ld.shared.u32 	%r687, [%r48+212];
	ld.shared.u32 	%r688, [%r51+29952];
	add.s32 	%r689, %r688, %r687;
	min.s32 	%r690, %r678, %r689;
	ld.shared.u32 	%r691, [%r51+30080];
	add.s32 	%r692, %r691, %r687;
	min.s32 	%r693, %r681, %r692;
	ld.shared.u32 	%r694, [%r48+8404];
	add.s32 	%r695, %r688, %r694;
	min.s32 	%r696, %r684, %r695;
	add.s32 	%r697, %r691, %r694;
	min.s32 	%r698, %r686, %r697;
	ld.shared.u32 	%r699, [%r48+216];
	ld.shared.u32 	%r700, [%r51+30208];
	add.s32 	%r701, %r700, %r699;
	min.s32 	%r702, %r690, %r701;
	ld.shared.u32 	%r703, [%r51+30336];
	add.s32 	%r704, %r703, %r699;
	min.s32 	%r705, %r693, %r704;
	ld.shared.u32 	%r706, [%r48+8408];
	add.s32 	%r707, %r700, %r706;
	min.s32 	%r708, %r696, %r707;
	add.s32 	%r709, %r703, %r706;
	min.s32 	%r710, %r698, %r709;
	ld.shared.u32 	%r711, [%r48+220];
	ld.shared.u32 	%r712, [%r51+30464];
	add.s32 	%r713, %r712, %r711;
	min.s32 	%r714, %r702, %r713;
	ld.shared.u32 	%r715, [%r51+30592];
	add.s32 	%r716, %r715, %r711;
	min.s32 	%r717, %r705, %r716;
	ld.shared.u32 	%r718, [%r48+8412];
	add.s32 	%r719, %r712, %r718;
	min.s32 	%r720, %r708, %r719;
	add.s32 	%r721, %r715, %r718;
	min.s32 	%r722, %r710, %r721;
	ld.shared.u32 	%r723, [%r48+224];
	ld.shared.u32 	%r724, [%r51+30720];
	add.s32 	%r725, %r724, %r723;
	min.s32 	%r726, %r714, %r725;
	ld.shared.u32 	%r727, [%r51+30848];
	add.s32 	%r728, %r727, %r723;
	min.s32 	%r729, %r717, %r728;
	ld.shared.u32 	%r730, [%r48+8416];
	add.s32 	%r731, %r724, %r730;
	min.s32 	%r732, %r720, %r731;
	add.s32 	%r733, %r727, %r730;
	min.s32 	%r734, %r722, %r733;
	ld.shared.u32 	%r735, [%r48+228];
	ld.shared.u32 	%r736, [%r51+30976];
	add.s32 	%r737, %r736, %r735;
	min.s32 	%r738, %r726, %r737;
	ld.shared.u32 	%r739, [%r51+31104];
	add.s32 	%r740, %r739, %r735;
	min.s32 	%r741, %r729, %r740;
	ld.shared.u32 	%r742, [%r48+8420];
	add.s32 	%r743, %r736, %r742;
	min.s32 	%r744, %r732, %r743;
	add.s32 	%r745, %r739, %r742;
	min.s32 	%r746, %r734, %r745;
	ld.shared.u32 	%r747, [%r48+232];
	ld.shared.u32 	%r748, [%r51+31232];
	add.s32 	%r749, %r748, %r747;
	min.s32 	%r750, %r738, %r749;
	ld.shared.u32 	%r751, [%r51+31360];
	add.s32 	%r752, %r751, %r747;
	min.s32 	%r753, %r741, %r752;
	ld.shared.u32 	%r754, [%r48+8424];
	add.s32 	%r755, %r748, %r754;
	min.s32 	%r756, %r744, %r755;
	add.s32 	%r757, %r751, %r754;
	min.s32 	%r758, %r746, %r757;
	ld.shared.u32 	%r759, [%r48+236];
	ld.shared.u32 	%r760, [%r51+31488];
	add.s32 	%r761, %r760, %r759;
	min.s32 	%r762, %r750, %r761;
	ld.shared.u32 	%r763, [%r51+31616];
	add.s32 	%r764, %r763, %r759;
	min.s32 	%r765, %r753, %r764;
	ld.shared.u32 	%r766, [%r48+8428];
	add.s32 	%r767, %r760, %r766;
	min.s32 	%r768, %r756, %r767;
	add.s32 	%r769, %r763, %r766;
	min.s32 	%r770, %r758, %r769;
	ld.shared.u32 	%r771, [%r48+240];
	ld.shared.u32 	%r772, [%r51+31744];
	add.s32 	%r773, %r772, %r771;
	min.s32 	%r774, %r762, %r773;
	ld.shared.u32 	%r775, [%r51+31872];
	add.s32 	%r776, %r775, %r771;
	min.s32 	%r777, %r765, %r776;
	ld.shared.u32 	%r778, [%r48+8432];
	add.s32 	%r779, %r772, %r778;
	min.s32 	%r780, %r768, %r779;
	add.s32 	%r781, %r775, %r778;
	min.s32 	%r782, %r770, %r781;
	ld.shared.u32 	%r783, [%r48+244];
	ld.shared.u32 	%r784, [%r51+32000];
	add.s32 	%r785, %r784, %r783;
	min.s32 	%r786, %r774, %r785;
	ld.shared.u32 	%r787, [%r51+32128];
	add.s32 	%r788, %r787, %r783;
	min.s32 	%r789, %r777, %r788;
	ld.shared.u32 	%r790, [%r48+8436];
	add.s32 	%r791, %r784, %r790;
	min.s32 	%r792, %r780, %r791;
	add.s32 	%r793, %r787, %r790;
	min.s32 	%r794, %r782, %r793;
	ld.shared.u32 	%r795, [%r48+248];
	ld.shared.u32 	%r796, [%r51+32256];
	add.s32 	%r797, %r796, %r795;
	min.s32 	%r798, %r786, %r797;
	ld.shared.u32 	%r799, [%r51+32384];
	add.s32 	%r800, %r799, %r795;
	min.s32 	%r801, %r789, %r800;
	ld.shared.u32 	%r802, [%r48+8440];
	add.s32 	%r803, %r796, %r802;
	min.s32 	%r804, %r792, %r803;
	add.s32 	%r805, %r799, %r802;
	min.s32 	%r806, %r794, %r805;
	ld.shared.u32 	%r807, [%r48+252];
	ld.shared.u32 	%r808, [%r51+32512];
	add.s32 	%r809, %r808, %r807;
	min.s32 	%r810, %r798, %r809;
	ld.shared.u32 	%r811, [%r51+32640];
	add.s32 	%r812, %r811, %r807;
	min.s32 	%r813, %r801, %r812;
	ld.shared.u32 	%r814, [%r48+8444];
	add.s32 	%r815, %r808, %r814;
	min.s32 	%r816, %r804, %r815;
	add.s32 	%r817, %r811, %r814;
	min.s32 	%r818, %r806, %r817;
	st.global.u32 	[%rd4], %r810;
	st.global.u32 	[%rd4+128], %r813;
	st.global.u32 	[%rd6], %r816;
	st.global.u32 	[%rd6+128], %r818;
	ret;

}
	// .globl	_Z6phase3iiPiii
.visible .entry _Z6phase3iiPiii(
	.param .u32 _Z6phase3iiPiii_param_0,
	.param .u32 _Z6phase3iiPiii_param_1,
	.param .u64 .ptr .align 1 _Z6phase3iiPiii_param_2,
	.param .u32 _Z6phase3iiPiii_param_3,
	.param .u32 _Z6phase3iiPiii_param_4
)
{
	.reg .pred 	%p<2>;
	.reg .b32 	%r<817>;
	.reg .b64 	%rd<15>;
	// demoted variable
	.shared .align 4 .b8 _ZZ6phase3iiPiiiE1s[32768];
	ld.param.u32 	%r1, [_Z6phase3iiPiii_param_1];
	ld.param.u64 	%rd1, [_Z6phase3iiPiii_param_2];
	ld.param.u32 	%r2, [_Z6phase3iiPiii_param_3];
	ld.param.u32 	%r3, [_Z6phase3iiPiii_param_4];
	cvta.to.global.u64 	%rd2, %rd1;
	mov.u32 	%r4, %ctaid.x;
	add.s32 	%r5, %r3, %r4;
	shl.b32 	%r6, %r5, 6;
	mov.u32 	%r7, %ctaid.y;
	setp.ge.u32 	%p1, %r7, %r1;
	selp.u32 	%r8, 1, 0, %p1;
	add.s32 	%r9, %r7, %r8;
	shl.b32 	%r10, %r9, 6;
	shl.b32 	%r11, %r1, 6;
	mov.u32 	%r12, %tid.y;
	mov.u32 	%r13, %tid.x;
	add.s32 	%r14, %r6, %r12;
	mul.lo.s32 	%r15, %r14, %r2;
	add.s32 	%r16, %r10, %r13;
	add.s32 	%r17, %r15, %r16;
	mul.wide.s32 	%rd3, %r17, 4;
	add.s64 	%rd4, %rd2, %rd3;
	ld.global.u32 	%r18, [%rd4];
	ld.global.u32 	%r19, [%rd4+128];
	add.s32 	%r20, %r14, 32;
	mul.lo.s32 	%r21, %r20, %r2;
	add.s32 	%r22, %r21, %r16;
	mul.wide.s32 	%rd5, %r22, 4;
	add.s64 	%rd6, %rd2, %rd5;
	ld.global.u32 	%r23, [%rd6];
	ld.global.u32 	%r24, [%rd6+128];
	add.s32 	%r25, %r11, %r13;
	add.s32 	%r26, %r15, %r25;
	mul.wide.s32 	%rd7, %r26, 4;
	add.s64 	%rd8, %rd2, %rd7;
	ld.global.u32 	%r27, [%rd8];
	shl.b32 	%r28, %r12, 6;
	add.s32 	%r29, %r28, %r13;
	shl.b32 	%r30, %r29, 2;
	mov.u32 	%r31, _ZZ6phase3iiPiiiE1s;
	add.s32 	%r32, %r31, %r30;
	st.shared.u32 	[%r32], %r27;
	ld.global.u32 	%r33, [%rd8+128];
	st.shared.u32 	[%r32+128], %r33;
	add.s32 	%r34, %r21, %r25;
	mul.wide.s32 	%rd9, %r34, 4;
	add.s64 	%rd10, %rd2, %rd9;
	ld.global.u32 	%r35, [%rd10];
	st.shared.u32 	[%r32+8192], %r35;
	ld.global.u32 	%r36, [%rd10+128];
	st.shared.u32 	[%r32+8320], %r36;
	add.s32 	%r37, %r11, %r12;
	mad.lo.s32 	%r38, %r37, %r2, %r16;
	mul.wide.s32 	%rd11, %r38, 4;
	add.s64 	%rd12, %rd2, %rd11;
	ld.global.u32 	%r39, [%rd12];
	st.shared.u32 	[%r32+16384], %r39;
	ld.global.u32 	%r40, [%rd12+128];
	st.shared.u32 	[%r32+16512], %r40;
	add.s32 	%r41, %r37, 32;
	mad.lo.s32 	%r42, %r41, %r2, %r16;
	mul.wide.s32 	%rd13, %r42, 4;
	add.s64 	%rd14, %rd2, %rd13;
	ld.global.u32 	%r43, [%rd14];
	st.shared.u32 	[%r32+24576], %r43;
	ld.global.u32 	%r44, [%rd14+128];
	st.shared.u32 	[%r32+24704], %r44;
	bar.sync 	0;
	shl.b32 	%r45, %r12, 8;
	add.s32 	%r46, %r31, %r45;
	ld.shared.u32 	%r47, [%r46];
	shl.b32 	%r48, %r13, 2;
	add.s32 	%r49, %r31, %r48;
	ld.shared.u32 	%r50, [%r49+16384];
	add.s32 	%r51, %r50, %r47;
	min.s32 	%r52, %r18, %r51;
	ld.shared.u32 	%r53, [%r49+16512];
	add.s32 	%r54, %r53, %r47;
	min.s32 	%r55, %r19, %r54;
	ld.shared.u32 	%r56, [%r46+8192];
	add.s32 	%r57, %r50, %r56;
	min.s32 	%r58, %r23, %r57;
	add.s32 	%r59, %r53, %r56;
	min.s32 	%r60, %r24, %r59;
	ld.shared.u32 	%r61, [%r46+4];
	ld.shared.u32 	%r62, [%r49+16640];
	add.s32 	%r63, %r62, %r61;
	min.s32 	%r64, %r52, %r63;
	ld.shared.u32 	%r65, [%r49+16768];
	add.s32 	%r66, %r65, %r61;
	min.s32 	%r67, %r55, %r66;
	ld.shared.u32 	%r68, [%r46+8196];
	add.s32 	%r69, %r62, %r68;
	min.s32 	%r70, %r58, %r69;
	add.s32 	%r71, %r65, %r68;
	min.s32 	%r72, %r60, %r71;
	ld.shared.u32 	%r73, [%r46+8];
	ld.shared.u32 	%r74, [%r49+16896];
	add.s32 	%r75, %r74, %r73;
	min.s32 	%r76, %r64, %r75;
	ld.shared.u32 	%r77, [%r49+17024];
	add.s32 	%r78, %r77, %r73;
	min.s32 	%r79, %r67, %r78;
	ld.shared.u32 	%r80, [%r46+8200];
	add.s32 	%r81, %r74, %r80;
	min.s32 	%r82, %r70, %r81;
	add.s32 	%r83, %r77, %r80;
	min.s32 	%r84, %r72, %r83;
	ld.shared.u32 	%r85, [%r46+12];
	ld.shared.u32 	%r86, [%r49+17152];
	add.s32 	%r87, %r86, %r85;
	min.s32 	%r88, %r76, %r87;
	ld.shared.u32 	%r89, [%r49+17280];
	add.s32 	%r90, %r89, %r85;
	min.s32 	%r91, %r79, %r90;
	ld.shared.u32 	%r92, [%r46+8204];
	add.s32 	%r93, %r86, %r92;
	min.s32 	%r94, %r82, %r93;
	add.s32 	%r95, %r89, %r92;
	min.s32 	%r96, %r84, %r95;
	ld.shared.u32 	%r97, [%r46+16];
	ld.shared.u32 	%r98, [%r49+17408];
	add.s32 	%r99, %r98, %r97;
	min.s32 	%r100, %r88, %r99;
	ld.shared.u32 	%r101, [%r49+17536];
	add.s32 	%r102, %r101, %r97;
	min.s32 	%r103, %r91, %r102;
	ld.shared.u32 	%r104, [%r46+8208];
	add.s32 	%r105, %r98, %r104;
	min.s32 	%r106, %r94, %r105;
	add.s32 	%r107, %r101, %r104;
	min.s32 	%r108, %r96, %r107;
	ld.shared.u32 	%r109, [%r46+20];
	ld.shared.u32 	%r110, [%r49+17664];
	add.s32 	%r111, %r110, %r109;
	min.s32 	%r112, %r100, %r111;
	ld.shared.u32 	%r113, [%r49+17792];
	add.s32 	%r114, %r113, %r109;
	min.s32 	%r115, %r103, %r114;
	ld.shared.u32 	%r116, [%r46+8212];
	add.s32 	%r117, %r110, %r116;
	min.s32 	%r118, %r106, %r117;
	add.s32 	%r119, %r113, %r116;
	min.s32 	%r120, %r108, %r119;
	ld.shared.u32 	%r121, [%r46+24];
	ld.shared.u32 	%r122, [%r49+17920];
	add.s32 	%r123, %r122, %r121;
	min.s32 	%r124, %r112, %r123;
	ld.shared.u32 	%r125, [%r49+18048];
	add.s32 	%r126, %r125, %r121;
	min.s32 	%r127, %r115, %r126;
	ld.shared.u32 	%r128, [%r46+8216];
	add.s32 	%r129, %r122, %r128;
	min.s32 	%r130, %r118, %r129;
	add.s32 	%r131, %r125, %r128;
	min.s32 	%r132, %r120, %r131;
	ld.shared.u32 	%r133, [%r46+28];
	ld.shared.u32 	%r134, [%r49+18176];
	add.s32 	%r135, %r134, %r133;
	min.s32 	%r136, %r124, %r135;
	ld.shared.u32 	%r137, [%r49+18304];
	add.s32 	%r138, %r137, %r133;
	min.s32 	%r139, %r127, %r138;
	ld.shared.u32 	%r140, [%r46+8220];
	add.s32 	%r141, %r134, %r140;
	min.s32 	%r142, %r130, %r141;
	add.s32 	%r143, %r137, %r140;
	min.s32 	%r144, %r132, %r143;
	ld.shared.u32 	%r145, [%r46+32];
	ld.shared.u32 	%r146, [%r49+18432];
	add.s32 	%r147, %r146, %r145;
	min.s32 	%r148, %r136, %r147;
	ld.shared.u32 	%r149, [%r49+18560];
	add.s32 	%r150, %r149, %r145;
	min.s32 	%r151, %r139, %r150;
	ld.shared.u32 	%r152, [%r46+8224];
	add.s32 	%r153, %r146, %r152;
	min.s32 	%r154, %r142, %r153;
	add.s32 	%r155, %r149, %r152;
	min.s32 	%r156, %r144, %r155;
	ld.shared.u32 	%r157, [%r46+36];
	ld.shared.u32 	%r158, [%r49+18688];
	add.s32 	%r159, %r158, %r157;
	min.s32 	%r160, %r148, %r159;
	ld.shared.u32 	%r161, [%r49+18816];
	add.s32 	%r162, %r161, %r157;
	min.s32 	%r163, %r151, %r162;
	ld.shared.u32 	%r164, [%r46+8228];
	add.s32 	%r165, %r158, %r164;
	min.s32 	%r166, %r154, %r165;
	add.s32 	%r167, %r161, %r164;
	min.s32 	%r168, %r156, %r167;
	ld.shared.u32 	%r169, [%r46+40];
	ld.shared.u32 	%r170, [%r49+18944];
	add.s32 	%r171, %r170, %r169;
	min.s32 	%r172, %r160, %r171;
	ld.shared.u32 	%r173, [%r49+19072];
	add.s32 	%r174, %r173, %r169;
	min.s32 	%r175, %r163, %r174;
	ld.shared.u32 	%r176, [%r46+8232];
	add.s32 	%r177, %r170, %r176;
	min.s32 	%r178, %r166, %r177;
	add.s32 	%r179, %r173, %r176;
	min.s32 	%r180, %r168, %r179;
	ld.shared.u32 	%r181, [%r46+44];
	ld.shared.u32 	%r182, [%r49+19200];
	add.s32 	%r183, %r182, %r181;
	min.s32 	%r184, %r172, %r183;
	ld.shared.u32 	%r185, [%r49+19328];
	add.s32 	%r186, %r185, %r181;
	min.s32 	%r187, %r175, %r186;
	ld.shared.u32 	%r188, [%r46+8236];
	add.s32 	%r189, %r182, %r188;
	min.s32 	%r190, %r178, %r189;
	add.s32 	%r191, %r185, %r188;
	min.s32 	%r192, %r180, %r191;
	ld.shared.u32 	%r193, [%r46+48];
	ld.shared.u32 	%r194, [%r49+19456];
	add.s32 	%r195, %r194, %r193;
	min.s32 	%r196, %r184, %r195;
	ld.shared.u32 	%r197, [%r49+19584];
	add.s32 	%r198, %r197, %r193;
	min.s32 	%r199, %r187, %r198;
	ld.shared.u32 	%r200, [%r46+8240];
	add.s32 	%r201, %r194, %r200;
	min.s32 	%r202, %r190, %r201;
	add.s32 	%r203, %r197, %r200;
	min.s32 	%r204, %r192, %r203;
	ld.shared.u32 	%r205, [%r46+52];
	ld.shared.u32 	%r206, [%r49+19712];
	add.s32 	%r207, %r206, %r205;
	min.s32 	%r208, %r196, %r207;
	ld.shared.u32 	%r209, [%r49+19840];
	add.s32 	%r210, %r209, %r205;
	min.s32 	%r211, %r199, %r210;
	ld.shared.u32 	%r212, [%r46+8244];
	add.s32 	%r213, %r206, %r212;
	min.s32 	%r214, %r202, %r213;
	add.s32 	%r215, %r209, %r212;
	min.s32 	%r216, %r204, %r215;
	ld.shared.u32 	%r217, [%r46+56];
	ld.shared.u32 	%r218, [%r49+19968];
	add.s32 	%r219, %r218, %r217;
	min.s32 	%r220, %r208, %r219;
	ld.shared.u32 	%r221, [%r49+20096];
	add.s32 	%r222, %r221, %r217;
	min.s32 	%r223, %r211, %r222;
	ld.shared.u32 	%r224, [%r46+8248];
	add.s32 	%r225, %r218, %r224;
	min.s32 	%r226, %r214, %r225;
	add.s32 	%r227, %r221, %r224;
	min.s32 	%r228, %r216, %r227;
	ld.shared.u32 	%r229, [%r46+60];
	ld.shared.u32 	%r230, [%r49+20224];
	add.s32 	%r231, %r230, %r229;
	min.s32 	%r232, %r220, %r231;
	ld.shared.u32 	%r233, [%r49+20352];
	add.s32 	%r234, %r233, %r229;
	min.s32 	%r235, %r223, %r234;
	ld.shared.u32 	%r236, [%r46+8252];
	add.s32 	%r237, %r230, %r236;
	min.s32 	%r238, %r226, %r237;
	add.s32 	%r239, %r233, %r236;
	min.s32 	%r240, %r228, %r239;
	ld.shared.u32 	%r241, [%r46+64];
	ld.shared.u32 	%r242, [%r49+20480];
	add.s32 	%r243, %r242, %r241;
	min.s32 	%r244, %r232, %r243;
	ld.shared.u32 	%r245, [%r49+20608];
	add.s32 	%r246, %r245, %r241;
	min.s32 	%r247, %r235, %r246;
	ld.shared.u32 	%r248, [%r46+8256];
	add.s32 	%r249, %r242, %r248;
	min.s32 	%r250, %r238, %r249;
	add.s32 	%r251, %r245, %r248;
	min.s32 	%r252, %r240, %r251;
	ld.shared.u32 	%r253, [%r46+68];
	ld.shared.u32 	%r254, [%r49+20736];
	add.s32 	%r255, %r254, %r253;
	min.s32 	%r256, %r244, %r255;
	ld.shared.u32 	%r257, [%r49+20864];
	add.s32 	%r258, %r257, %r253;
	min.s32 	%r259, %r247, %r258;
	ld.shared.u32 	%r260, [%r46+8260];
	add.s32 	%r261, %r254, %r260;
	min.s32 	%r262, %r250, %r261;
	add.s32 	%r263, %r257, %r260;
	min.s32 	%r264, %r252, %r263;
	ld.shared.u32 	%r265, [%r46+72];
	ld.shared.u32 	%r266, [%r49+20992];
	add.s32 	%r267, %r266, %r265;
	min.s32 	%r268, %r256, %r267;
	ld.shared.u32 	%r269, [%r49+21120];
	add.s32 	%r270, %r269, %r265;
	min.s32 	%r271, %r259, %r270;
	ld.shared.u32 	%r272, [%r46+8264];
	add.s32 	%r273, %r266, %r272;
	min.s32 	%r274, %r262, %r273;
	add.s32 	%r275, %r269, %r272;
	min.s32 	%r276, %r264, %r275;
	ld.shared.u32 	%r277, [%r46+76];
	ld.shared.u32 	%r278, [%r49+21248];
	add.s32 	%r279, %r278, %r277;
	min.s32 	%r280, %r268, %r279;
	ld.shared.u32 	%r281, [%r49+21376];
	add.s32 	%r282, %r281, %r277;
	min.s32 	%r283, %r271, %r282;
	ld.shared.u32 	%r284, [%r46+8268];
	add.s32 	%r285, %r278, %r284;
	min.s32 	%r286, %r274, %r285;
	add.s32 	%r287, %r281, %r284;
	min.s32 	%r288, %r276, %r287;
	ld.shared.u32 	%r289, [%r46+80];
	ld.shared.u32 	%r290, [%r49+21504];
	add.s32 	%r291, %r290, %r289;
	min.s32 	%r292, %r280, %r291;
	ld.shared.u32 	%r293, [%r49+21632];
	add.s32 	%r294, %r293, %r289;
	min.s32 	%r295, %r283, %r294;
	ld.shared.u32 	%r296, [%r46+8272];
	add.s32 	%r297, %r290, %r296;
	min.s32 	%r298, %r286, %r297;
	add.s32 	%r299, %r293, %r296;
	min.s32 	%r300, %r288, %r299;
	ld.shared.u32 	%r301, [%r46+84];
	ld.shared.u32 	%r302, [%r49+21760];
	add.s32 	%r303, %r302, %r301;
	min.s32 	%r304, %r292, %r303;
	ld.shared.u32 	%r305, [%r49+21888];
	add.s32 	%r306, %r305, %r301;
	min.s32 	%r307, %r295, %r306;
	ld.shared.u32 	%r308, [%r46+8276];
	add.s32 	%r309, %r302, %r308;
	min.s32 	%r310, %r298, %r309;
	add.s32 	%r311, %r305, %r308;
	min.s32 	%r312, %r300, %r311;
	ld.shared.u32 	%r313, [%r46+88];
	ld.shared.u32 	%r314, [%r49+22016];
	add.s32 	%r315, %r314, %r313;
	min.s32 	%r316, %r304, %r315;
	ld.shared.u32 	%r317, [%r49+22144];
	add.s32 	%r318, %r317, %r313;
	min.s32 	%r319, %r307, %r318;
	ld.shared.u32 	%r320, [%r46+8280];
	add.s32 	%r321, %r314, %r320;
	min.s32 	%r322, %r310, %r321;
	add.s32 	%r323, %r317, %r320;
	min.s32 	%r324, %r312, %r323;
	ld.shared.u32 	%r325, [%r46+92];
	ld.shared.u32 	%r326, [%r49+22272];
	add.s32 	%r327, %r326, %r325;
	min.s32 	%r328, %r316, %r327;
	ld.shared.u32 	%r329, [%r49+22400];
	add.s32 	%r330, %r329, %r325;
	min.s32 	%r331, %r319, %r330;
	ld.shared.u32 	%r332, [%r46+8284];
	add.s32 	%r333, %r326, %r332;
	min.s32 	%r334, %r322, %r333;
	add.s32 	%r335, %r329, %r332;
	min.s32 	%r336, %r324, %r335;
	ld.shared.u32 	%r337, [%r46+96];
	ld.shared.u32 	%r338, [%r49+22528];
	add.s32 	%r339, %r338, %r337;
	min.s32 	%r340, %r328, %r339;
	ld.shared.u32 	%r341, [%r49+22656];
	add.s32 	%r342, %r341, %r337;
	min.s32 	%r343, %r331, %r342;
	ld.shared.u32 	%r344, [%r46+8288];
	add.s32 	%r345, %r338, %r344;
	min.s32 	%r346, %r334, %r345;
	add.s32 	%r347, %r341, %r344;
	min.s32 	%r348, %r336, %r347;
	ld.shared.u32 	%r349, [%r46+100];
	ld.shared.u32 	%r350, [%r49+22784];
	add.s32 	%r351, %r350, %r349;
	min.s32 	%r352, %r340, %r351;
	ld.shared.u32 	%r353, [%r49+22912];
	add.s32 	%r354, %r353, %r349;
	min.s32 	%r355, %r343, %r354;
	ld.shared.u32 	%r356, [%r46+8292];
	add.s32 	%r357, %r350, %r356;
	min.s32 	%r358, %r346, %r357;
	add.s32 	%r359, %r353, %r356;
	min.s32 	%r360, %r348, %r359;
	ld.shared.u32 	%r361, [%r46+104];
	ld.shared.u32 	%r362, [%r49+23040];
	add.s32 	%r363, %r362, %r361;
	min.s32 	%r364, %r352, %r363;
	ld.shared.u32 	%r365, [%r49+23168];
	add.s32 	%r366, %r365, %r361;
	min.s32 	%r367, %r355, %r366;
	ld.shared.u32 	%r368, [%r46+8296];
	add.s32 	%r369, %r362, %r368;
	min.s32 	%r370, %r358, %r369;
	add.s32 	%r371, %r365, %r368;
	min.s32 	%r372, %r360, %r371;
	ld.shared.u32 	%r373, [%r46+108];
	ld.shared.u32 	%r374, [%r49+23296];
	add.s32 	%r375, %r374, %r373;
	min.s32 	%r376, %r364, %r375;
	ld.shared.u32 	%r377, [%r49+23424];
	add.s32 	%r378, %r377, %r373;
	min.s32 	%r379, %r367, %r378;
	ld.shared.u32 	%r380, [%r46+8300];
	add.s32 	%r381, %r374, %r380;
	min.s32 	%r382, %r370, %r381;
	add.s32 	%r383, %r377, %r380;
	min.s32 	%r384, %r372, %r383;
	ld.shared.u32 	%r385, [%r46+112];
	ld.shared.u32 	%r386, [%r49+23552];
	add.s32 	%r387, %r386, %r385;
	min.s32 	%r388, %r376, %r387;
	ld.shared.u32 	%r389, [%r49+23680];
	add.s32 	%r390, %r389, %r385;
	min.s32 	%r391, %r379, %r390;
	ld.shared.u32 	%r392, [%r46+8304];
	add.s32 	%r393, %r386, %r392;
	min.s32 	%r394, %r382, %r393;
	add.s32 	%r395, %r389, %r392;
	min.s32 	%r396, %r384, %r395;
	ld.shared.u32 	%r397, [%r46+116];
	ld.shared.u32 	%r398, [%r49+23808];
	add.s32 	%r399, %r398, %r397;
	min.s32 	%r400, %r388, %r399;
	ld.shared.u32 	%r401, [%r49+23936];
	add.s32 	%r402, %r401, %r397;
	min.s32 	%r403, %r391, %r402;
	ld.shared.u32 	%r404, [%r46+8308];
	add.s32 	%r405, %r398, %r404;
	min.s32 	%r406, %r394, %r405;
	add.s32 	%r407, %r401, %r404;
	min.s32 	%r408, %r396, %r407;
	ld.shared.u32 	%r409, [%r46+120];
	ld.shared.u32 	%r410, [%r49+24064];
	add.s32 	%r411, %r410, %r409;
	min.s32 	%r412, %r400, %r411;
	ld.shared.u32 	%r413, [%r49+24192];
	add.s32 	%r414, %r413, %r409;
	min.s32 	%r415, %r403, %r414;
	ld.shared.u32 	%r416, [%r46+8312];
	add.s32 	%r417, %r410, %r416;
	min.s32 	%r418, %r406, %r417;
	add.s32 	%r419, %r413, %r416;
	min.s32 	%r420, %r408, %r419;
	ld.shared.u32 	%r421, [%r46+124];
	ld.shared.u32 	%r422, [%r49+24320];
	add.s32 	%r423, %r422, %r421;
	min.s32 	%r424, %r412, %r423;
	ld.shared.u32 	%r425, [%r49+24448];
	add.s32 	%r426, %r425, %r421;
	min.s32 	%r427, %r415, %r426;
	ld.shared.u32 	%r428, [%r46+8316];
	add.s32 	%r429, %r422, %r428;
	min.s32 	%r430, %r418, %r429;
	add.s32 	%r431, %r425, %r428;
	min.s32 	%r432, %r420, %r431;
	ld.shared.u32 	%r433, [%r46+128];
	ld.shared.u32 	%r434, [%r49+24576];
	add.s32 	%r435, %r434, %r433;
	min.s32 	%r436, %r424, %r435;
	ld.shared.u32 	%r437, [%r49+24704];
	add.s32 	%r438, %r437, %r433;
	min.s32 	%r439, %r427, %r438;
	ld.shared.u32 	%r440, [%r46+8320];
	add.s32 	%r441, %r434, %r440;
	min.s32 	%r442, %r430, %r441;
	add.s32 	%r443, %r437, %r440;
	min.s32 	%r444, %r432, %r443;
	ld.shared.u32 	%r445, [%r46+132];
	ld.shared.u32 	%r446, [%r49+24832];
	add.s32 	%r447, %r446, %r445;
	min.s32 	%r448, %r436, %r447;
	ld.shared.u32 	%r449, [%r49+24960];
	add.s32 	%r450, %r449, %r445;
	min.s32 	%r451, %r439, %r450;
	ld.shared.u32 	%r452, [%r46+8324];
	add.s32 	%r453, %r446, %r452;
	min.s32 	%r454, %r442, %r453;
	add.s32 	%r455, %r449, %r452;
	min.s32 	%r456, %r444, %r455;
	ld.shared.u32 	%r457, [%r46+136];
	ld.shared.u32 	%r458, [%r49+25088];
	add.s32 	%r459, %r458, %r457;
	min.s32 	%r460, %r448, %r459;
	ld.shared.u32 	%r461, [%r49+25216];
	add.s32 	%r462, %r461, %r457;
	min.s32 	%r463, %r451, %r462;
	ld.shared.u32 	%r464, [%r46+8328];
	add.s32 	%r465, %r458, %r464;
	min.s32 	%r466, %r454, %r465;
	add.s32 	%r467, %r461, %r464;
	min.s32 	%r468, %r456, %r467;
	ld.shared.u32 	%r469, [%r46+140];
	ld.shared.u32 	%r470, [%r49+25344];
	add.s32 	%r471, %r470, %r469;
	min.s32 	%r472, %r460, %r471;
	ld.shared.u32 	%r473, [%r49+25472];
	add.s32 	%r474, %r473, %r469;
	min.s32 	%r475, %r463, %r474;
	ld.shared.u32 	%r476, [%r46+8332];
	add.s32 	%r477, %r470, %r476;
	min.s32 	%r478, %r466, %r477;
	add.s32 	%r479, %r473, %r476;
	min.s32 	%r480, %r468, %r479;
	ld.shared.u32 	%r481, [%r46+144];
	ld.shared.u32 	%r482, [%r49+25600];
	add.s32 	%r483, %r482, %r481;
	min.s32 	%r484, %r472, %r483;
	ld.shared.u32 	%r485, [%r49+25728];
	add.s32 	%r486, %r485, %r481;
	min.s32 	%r487, %r475, %r486;
	ld.shared.u32 	%r488, [%r46+8336];
	add.s32 	%r489, %r482, %r488;
	min.s32 	%r490, %r478, %r489;
	add.s32 	%r491, %r485, %r488;
	min.s32 	%r492, %r480, %r491;
	ld.shared.u32 	%r493, [%r46+148];
	ld.shared.u32 	%r494, [%r49+25856];
	add.s32 	%r495, %r494, %r493;
	min.s32 	%r496, %r484, %r495;
	ld.shared.u32 	%r497, [%r49+25984];
	add.s32 	%r498, %r497, %r493;
	min.s32 	%r499, %r487, %r498;
	ld.shared.u32 	%r500, [%r46+8340];
	add.s32 	%r501, %r494, %r500;
	min.s32 	%r502, %r490, %r501;
	add.s32 	%r503, %r497, %r500;
	min.s32 	%r504, %r492, %r503;
	ld.shared.u32 	%r505, [%r46+152];
	ld.shared.u32 	%r506, [%r49+26112];
	add.s32 	%r507, %r506, %r505;
	min.s32 	%r508, %r496, %r507;
	ld.shared.u32 	%r509, [%r49+26240];
	add.s32 	%r510, %r509, %r505;
	min.s32 	%r511, %r499, %r510;
	ld.shared.u32 	%r512, [%r46+8344];
	add.s32 	%r513, %r506, %r512;
	min.s32 	%r514, %r502, %r513;
	add.s32 	%r515, %r509, %r512;
	min.s32 	%r516, %r504, %r515;
	ld.shared.u32 	%r517, [%r46+156];
	ld.shared.u32 	%r518, [%r49+26368];
	add.s32 	%r519, %r518, %r517;
	min.s32 	%r520, %r508, %r519;
	ld.shared.u32 	%r521, [%r49+26496];
	add.s32 	%r522, %r521, %r517;
	min.s32 	%r523, %r511, %r522;
	ld.shared.u32 	%r524, [%r46+8348];
	add.s32 	%r525, %r518, %r524;
	min.s32 	%r526, %r514, %r525;
	add.s32 	%r527, %r521, %r524;
	min.s32 	%r528, %r516, %r527;
	ld.shared.u32 	%r529, [%r46+160];
	ld.shared.u32 	%r530, [%r49+26624];
	add.s32 	%r531, %r530, %r529;
	min.s32 	%r532, %r520, %r531;
	ld.shared.u32 	%r533, [%r49+26752];
	add.s32 	%r534, %r533, %r529;
	min.s32 	%r535, %r523, %r534;
	ld.shared.u32 	%r536, [%r46+8352];
	add.s32 	%r537, %r530, %r536;
	min.s32 	%r538, %r526, %r537;
	add.s32 	%r539, %r533, %r536;
	min.s32 	%r540, %r528, %r539;
	ld.shared.u32 	%r541, [%r46+164];
	ld.shared.u32 	%r542, [%r49+26880];
	add.s32 	%r543, %r542, %r541;
	min.s32 	%r544, %r532, %r543;
	ld.shared.u32 	%r545, [%r49+27008];
	add.s32 	%r546, %r545, %r541;
	min.s32 	%r547, %r535, %r546;
	ld.shared.u32 	%r548, [%r46+8356];
	add.s32 	%r549, %r542, %r548;
	min.s32 	%r550, %r538, %r549;
	add.s32 	%r551, %r545, %r548;
	min.s32 	%r552, %r540, %r551;
	ld.shared.u32 	%r553, [%r46+168];
	ld.shared.u32 	%r554, [%r49+27136];
	add.s32 	%r555, %r554, %r553;
	min.s32 	%r556, %r544, %r555;
	ld.shared.u32 	%r557, [%r49+27264];
	add.s32 	%r558, %r557, %r553;
	min.s32 	%r559, %r547, %r558;
	ld.shared.u32 	%r560, [%r46+8360];
	add.s32 	%r561, %r554, %r560;
	min.s32 	%r562, %r550, %r561;
	add.s32 	%r563, %r557, %r560;
	min.s32 	%r564, %r552, %r563;
	ld.shared.u32 	%r565, [%r46+172];
	ld.shared.u32 	%r566, [%r49+27392];
	add.s32 	%r567, %r566, %r565;
	min.s32 	%r568, %r556, %r567;
	ld.shared.u32 	%r569, [%r49+27520];
	add.s32 	%r570, %r569, %r565;
	min.s32 	%r571, %r559, %r570;
	ld.shared.u32 	%r572, [%r46+8364];
	add.s32 	%r573, %r566, %r572;
	min.s32 	%r574, %r562, %r573;
	add.s32 	%r575, %r569, %r572;
	min.s32 	%r576, %r564, %r575;
	ld.shared.u32 	%r577, [%r46+176];
	ld.shared.u32 	%r578, [%r49+27648];
	add.s32 	%r579, %r578, %r577;
	min.s32 	%r580, %r568, %r579;
	ld.shared.u32 	%r581, [%r49+27776];
	add.s32 	%r582, %r581, %r577;
	min.s32 	%r583, %r571, %r582;
	ld.shared.u32 	%r584, [%r46+8368];
	add.s32 	%r585, %r578, %r584;
	min.s32 	%r586, %r574, %r585;
	add.s32 	%r587, %r581, %r584;
	min.s32 	%r588, %r576, %r587;
	ld.shared.u32 	%r589, [%r46+180];
	ld.shared.u32 	%r590, [%r49+27904];
	add.s32 	%r591, %r590, %r589;
	min.s32 	%r592, %r580, %r591;
	ld.shared.u32 	%r593, [%r49+28032];
	add.s32 	%r594, %r593, %r589;
	min.s32 	%r595, %r583, %r594;
	ld.shared.u32 	%r596, [%r46+8372];
	add.s32 	%r597, %r590, %r596;
	min.s32 	%r598, %r586, %r597;
	add.s32 	%r599, %r593, %r596;
	min.s32 	%r600, %r588, %r599;
	ld.shared.u32 	%r601, [%r46+184];
	ld.shared.u32 	%r602, [%r49+28160];
	add.s32 	%r603, %r602, %r601;
	min.s32 	%r604, %r592, %r603;
	ld.shared.u32 	%r605, [%r49+28288];
	add.s32 	%r606, %r605, %r601;
	min.s32 	%r607, %r595, %r606;
	ld.shared.u32 	%r608, [%r46+8376];
	add.s32 	%r609, %r602, %r608;
	min.s32 	%r610, %r598, %r609;
	add.s32 	%r611, %r605, %r608;
	min.s32 	%r612, %r600, %r611;
	ld.shared.u32 	%r613, [%r46+188];
	ld.shared.u32 	%r614, [%r49+28416];
	add.s32 	%r615, %r614, %r613;
	min.s32 	%r616, %r604, %r615;
	ld.shared.u32 	%r617, [%r49+28544];
	add.s32 	%r618, %r617, %r613;
	min.s32 	%r619, %r607, %r618;
	ld.shared.u32 	%r620, [%r46+8380];
	add.s32 	%r621, %r614, %r620;
	min.s32 	%r622, %r610, %r621;
	add.s32 	%r623, %r617, %r620;
	min.s32 	%r624, %r612, %r623;
	ld.shared.u32 	%r625, [%r46+192];
	ld.shared.u32 	%r626, [%r49+28672];
	add.s32 	%r627, %r626, %r625;
	min.s32 	%r628, %r616, %r627;
	ld.shared.u32 	%r629, [%r49+28800];
	add.s32 	%r630, %r629, %r625;
	min.s32 	%r631, %r619, %r630;
	ld.shared.u32 	%r632, [%r46+8384];
	add.s32 	%r633, %r626, %r632;
	min.s32 	%r634, %r622, %r633;
	add.s32 	%r635, %r629, %r632;
	min.s32 	%r636, %r624, %r635;
	ld.shared.u32 	%r637, [%r46+196];
	ld.shared.u32 	%r638, [%r49+28928];
	add.s32 	%r639, %r638, %r637;
	min.s32 	%r640, %r628, %r639;
	ld.shared.u32 	%r641, [%r49+29056];
	add.s32 	%r642, %r641, %r637;
	min.s32 	%r643, %r631, %r642;
	ld.shared.u32 	%r644, [%r46+8388];
	add.s32 	%r645, %r638, %r644;
	min.s32 	%r646, %r634, %r645;
	add.s32 	%r647, %r641, %r644;
	min.s32 	%r648, %r636, %r647;
	ld.shared.u32 	%r649, [%r46+200];
	ld.shared.u32 	%r650, [%r49+29184];
	add.s32 	%r651, %r650, %r649;
	min.s32 	%r652, %r640, %r651;
	ld.shared.u32 	%r653, [%r49+29312];
	add.s32 	%r654, %r653, %r649;
	min.s32 	%r655, %r643, %r654;
	ld.shared.u32 	%r656, [%r46+8392];
	add.s32 	%r657, %r650, %r656;
	min.s32 	%r658, %r646, %r657;
	add.s32 	%r659, %r653, %r656;
	min.s32 	%r660, %r648, %r659;
	ld.shared.u32 	%r661, [%r46+204];
	ld.shared.u32 	%r662, [%r49+29440];
	add.s32 	%r663, %r662, %r661;
	min.s32 	%r664, %r652, %r663;
	ld.shared.u32 	%r665, [%r49+29568];
	add.s32 	%r666, %r665, %r661;
	min.s32 	%r667, %r655, %r666;
	ld.shared.u32 	%r668, [%r46+8396];
	add.s32 	%r669, %r662, %r668;
	min.s32 	%r670, %r658, %r669;
	add.s32 	%r671, %r665, %r668;
	min.s32 	%r672, %r660, %r671;
	ld.shared.u32 	%r673, [%r46+208];
	ld.shared.u32 	%r674, [%r49+29696];
	add.s32 	%r675, %r674, %r673;
	min.s32 	%r676, %r664, %r675;
	ld.shared.u32 	%r677, [%r49+29824];
	add.s32 	%r678, %r677, %r673;
	min.s32 	%r679, %r667, %r678;
	ld.shared.u32 	%r680, [%r46+8400];
	add.s32 	%r681, %r674, %r680;
	min.s32 	%r682, %r670, %r681;
	add.s32 	%r683, %r677, %r680;
	min.s32 	%r684, %r672, %r683;
	ld.shared.u32 	%r685, [%r46+212];
	ld.shared.u32 	%r686, [%r49+29952];
	add.s32 	%r687, %r686, %r685;
	min.s32 	%r688, %r676, %r687;
	ld.shared.u32 	%r689, [%r49+30080];
	add.s32 	%r690, %r689, %r685;
	min.s32 	%r691, %r679, %r690;
	ld.shared.u32 	%r692, [%r46+8404];
	add.s32 	%r693, %r686, %r692;
	min.s32 	%r694, %r682, %r693;
	add.s32 	%r695, %r689, %r692;
	min.s32 	%r696, %r684, %r695;
	ld.shared.u32 	%r697, [%r46+216];
	ld.shared.u32 	%r698, [%r49+30208];
	add.s32 	%r699, %r698, %r697;
	min.s32 	%r700, %r688, %r699;
	ld.shared.u32 	%r701, [%r49+30336];
	add.s32 	%r702, %r701, %r697;
	min.s32 	%r703, %r691, %r702;
	ld.shared.u32 	%r704, [%r46+8408];
	add.s32 	%r705, %r698, %r704;
	min.s32 	%r706, %r694, %r705;
	add.s32 	%r707, %r701, %r704;
	min.s32 	%r708, %r696, %r707;
	ld.shared.u32 	%r709, [%r46+220];
	ld.shared.u32 	%r710, [%r49+30464];
	add.s32 	%r711, %r710, %r709;
	min.s32 	%r712, %r700, %r711;
	ld.shared.u32 	%r713, [%r49+30592];
	add.s32 	%r714, %r713, %r709;
	min.s32 	%r715, %r703, %r714;
	ld.shared.u32 	%r716, [%r46+8412];
	add.s32 	%r717, %r710, %r716;
	min.s32 	%r718, %r706, %r717;
	add.s32 	%r719, %r713, %r716;
	min.s32 	%r720, %r708, %r719;
	ld.shared.u32 	%r721, [%r46+224];
	ld.shared.u32 	%r722, [%r49+30720];
	add.s32 	%r723, %r722, %r721;
	min.s32 	%r724, %r712, %r723;
	ld.shared.u32 	%r725, [%r49+30848];
	add.s32 	%r726, %r725, %r721;
	min.s32 	%r727, %r715, %r726;
	ld.shared.u32 	%r728, [%r46+8416];
	add.s32 	%r729, %r722, %r728;
	min.s32 	%r730, %r718, %r729;
	add.s32 	%r731, %r725, %r728;
	min.s32 	%r732, %r720, %r731;
	ld.shared.u32 	%r733, [%r46+228];
	ld.shared.u32 	%r734, [%r49+30976];
	add.s32 	%r735, %r734, %r733;
	min.s32 	%r736, %r724, %r735;
	ld.shared.u32 	%r737, [%r49+31104];
	add.s32 	%r738, %r737, %r733;
	min.s32 	%r739, %r727, %r738;
	ld.shared.u32 	%r740, [%r46+8420];
	add.s32 	%r741, %r734, %r740;
	min.s32 	%r742, %r730, %r741;
	add.s32 	%r743, %r737, %r740;
	min.s32 	%r744, %r732, %r743;
	ld.shared.u32 	%r745, [%r46+232];
	ld.shared.u32 	%r746, [%r49+31232];
	add.s32 	%r747, %r746, %r745;
	min.s32 	%r748, %r736, %r747;
	ld.shared.u32 	%r749, [%r49+31360];
	add.s32 	%r750, %r749, %r745;
	min.s32 	%r751, %r739, %r750;
	ld.shared.u32 	%r752, [%r46+8424];
	add.s32 	%r753, %r746, %r752;
	min.s32 	%r754, %r742, %r753;
	add.s32 	%r755, %r749, %r752;
	min.s32 	%r756, %r744, %r755;
	ld.shared.u32 	%r757, [%r46+236];
	ld.shared.u32 	%r758, [%r49+31488];
	add.s32 	%r759, %r758, %r757;
	min.s32 	%r760, %r748, %r759;
	ld.shared.u32 	%r761, [%r49+31616];
	add.s32 	%r762, %r761, %r757;
	min.s32 	%r763, %r751, %r762;
	ld.shared.u32 	%r764, [%r46+8428];
	add.s32 	%r765, %r758, %r764;
	min.s32 	%r766, %r754, %r765;
	add.s32 	%r767, %r761, %r764;
	min.s32 	%r768, %r756, %r767;
	ld.shared.u32 	%r769, [%r46+240];
	ld.shared.u32 	%r770, [%r49+31744];
	add.s32 	%r771, %r770, %r769;
	min.s32 	%r772, %r760, %r771;
	ld.shared.u32 	%r773, [%r49+31872];
	add.s32 	%r774, %r773, %r769;
	min.s32 	%r775, %r763, %r774;
	ld.shared.u32 	%r776, [%r46+8432];
	add.s32 	%r777, %r770, %r776;
	min.s32 	%r778, %r766, %r777;
	add.s32 	%r779, %r773, %r776;
	min.s32 	%r780, %r768, %r779;
	ld.shared.u32 	%r781, [%r46+244];
	ld.shared.u32 	%r782, [%r49+32000];
	add.s32 	%r783, %r782, %r781;
	min.s32 	%r784, %r772, %r783;
	ld.shared.u32 	%r785, [%r49+32128];
	add.s32 	%r786, %r785, %r781;
	min.s32 	%r787, %r775, %r786;
	ld.shared.u32 	%r788, [%r46+8436];
	add.s32 	%r789, %r782, %r788;
	min.s32 	%r790, %r778, %r789;
	add.s32 	%r791, %r785, %r788;
	min.s32 	%r792, %r780, %r791;
	ld.shared.u32 	%r793, [%r46+248];
	ld.shared.u32 	%r794, [%r49+32256];
	add.s32 	%r795, %r794, %r793;
	min.s32 	%r796, %r784, %r795;
	ld.shared.u32 	%r797, [%r49+32384];
	add.s32 	%r798, %r797, %r793;
	min.s32 	%r799, %r787, %r798;
	ld.shared.u32 	%r800, [%r46+8440];
	add.s32 	%r801, %r794, %r800;
	min.s32 	%r802, %r790, %r801;
	add.s32 	%r803, %r797, %r800;
	min.s32 	%r804, %r792, %r803;
	ld.shared.u32 	%r805, [%r46+252];
	ld.shared.u32 	%r806, [%r49+32512];
	add.s32 	%r807, %r806, %r805;
	min.s32 	%r808, %r796, %r807;
	ld.shared.u32 	%r809, [%r49+32640];
	add.s32 	%r810, %r809, %r805;
	min.s32 	%r811, %r799, %r810;
	ld.shared.u32 	%r812, [%r46+8444];
	add.s32 	%r813, %r806, %r812;
	min.s32 	%r814, %r802, %r813;
	add.s32 	%r815, %r809, %r812;
	min.s32 	%r816, %r804, %r815;
	st.global.u32 	[%rd4], %r808;
	st.global.u32 	[%rd4+128], %r811;
	st.global.u32 	[%rd6], %r814;
	st.global.u32 	[%rd6+128], %r816;
	ret;

}


// ===== COMPILED SASS (sm_100) =====

	.target	sm_100

	.elftype	@"ET_EXEC"


//--------------------- .note.nv.tkinfo           --------------------------
	.section	.note.nv.tkinfo,"",@"SHT_NOTE"
	.sectionflags	@"SHF_NOTE_NV_TKINFO"
	.tkinfo
        /*0018*/ 	.word	0x00000002
        /*0030*/ 	.string	""
        /*0030*/ 	.string	"ptxas"
        /*0030*/ 	.string	"Cuda compilation tools, release 13.0, V13.0.88"
        /*0030*/ 	.string	"Build cuda_13.0.r13.0/compiler.36424714_0"
        /*0030*/ 	.string	"-arch sm_100 -m 64 "



//--------------------- .note.nv.cuinfo           --------------------------
	.section	.note.nv.cuinfo,"",@"SHT_NOTE"
	.sectionflags	@"SHF_NOTE_NV_CUINFO"
        /*0018*/ 	.short	0x0002
        /*001a*/ 	.short	0x0064
        /*001c*/ 	.short	0x0082
	.zero		2


//--------------------- .nv.info                  --------------------------
	.section	.nv.info,"",@"SHT_CUDA_INFO"
	.align	4


	//----- nvinfo : EIATTR_REGCOUNT
	.align		4
        /*0000*/ 	.byte	0x04, 0x2f
        /*0002*/ 	.short	(.L_1 - .L_0)
	.align		4
.L_0:
        /*0004*/ 	.word	index@(_Z6phase1iiPii)
        /*0008*/ 	.word	0x00000014


	//----- nvinfo : EIATTR_FRAME_SIZE
	.align		4
.L_1:
        /*000c*/ 	.byte	0x04, 0x11
        /*000e*/ 	.short	(.L_3 - .L_2)
	.align		4
.L_2:
        /*0010*/ 	.word	index@(_Z6phase1iiPii)
        /*0014*/ 	.word	0x00000000


	//----- nvinfo : EIATTR_REGCOUNT
	.align		4
.L_3:
        /*0018*/ 	.byte	0x04, 0x2f
        /*001a*/ 	.short	(.L_5 - .L_4)
	.align		4
.L_4:
        /*001c*/ 	.word	index@(_Z6phase2iiPii)
        /*0020*/ 	.word	0x00000020


	//----- nvinfo : EIATTR_FRAME_SIZE
	.align		4
.L_5:
        /*0024*/ 	.byte	0x04, 0x11
        /*0026*/ 	.short	(.L_7 - .L_6)
	.align		4
.L_6:
        /*0028*/ 	.word	index@(_Z6phase2iiPii)
        /*002c*/ 	.word	0x00000000


	//----- nvinfo : EIATTR_REGCOUNT
	.align		4
.L_7:
        /*0030*/ 	.byte	0x04, 0x2f
        /*0032*/ 	.short	(.L_9 - .L_8)
	.align		4
.L_8:
        /*0034*/ 	.word	index@(_Z6phase3iiPiii)
        /*0038*/ 	.word	0x00000020


	//----- nvinfo : EIATTR_FRAME_SIZE
	.align		4
.L_9:
        /*003c*/ 	.byte	0x04, 0x11
        /*003e*/ 	.short	(.L_11 - .L_10)
	.align		4
.L_10:
        /*0040*/ 	.word	index@(_Z6phase3iiPiii)
        /*0044*/ 	.word	0x00000000


	//----- nvinfo : EIATTR_MIN_STACK_SIZE
	.align		4
.L_11:
        /*0048*/ 	.byte	0x04, 0x12
        /*004a*/ 	.short	(.L_13 - .L_12)
	.align		4
.L_12:
        /*004c*/ 	.word	index@(_Z6phase3iiPiii)
        /*0050*/ 	.word	0x00000000


	//----- nvinfo : EIATTR_MIN_STACK_SIZE
	.align		4
.L_13:
        /*0054*/ 	.byte	0x04, 0x12
        /*0056*/ 	.short	(.L_15 - .L_14)
	.align		4
.L_14:
        /*0058*/ 	.word	index@(_Z6phase2iiPii)
        /*005c*/ 	.word	0x00000000


	//----- nvinfo : EIATTR_MIN_STACK_SIZE
	.align		4
.L_15:
        /*0060*/ 	.byte	0x04, 0x12
        /*0062*/ 	.short	(.L_17 - .L_16)
	.align		4
.L_16:
        /*0064*/ 	.word	index@(_Z6phase1iiPii)
        /*0068*/ 	.word	0x00000000
.L_17:


//--------------------- .nv.compat                --------------------------
	.section	.nv.compat,"",@"SHT_CUDA_COMPAT_INFO"
	.align	4
        /*0000*/ 	.byte	0x02, 0x09, 0x00, 0x00, 0x02, 0x02, 0x01, 0x00, 0x02, 0x05, 0x05, 0x00, 0x03, 0x07, 0x01, 0x01
        /*0010*/ 	.byte	0x02, 0x03, 0x00, 0x00, 0x02, 0x06, 0x01, 0x00, 0x04, 0x0b, 0x08, 0x00, 0x09, 0x00, 0x00, 0x00
        /*0020*/ 	.byte	0x00, 0x00, 0x00, 0x00


//--------------------- .nv.info._Z6phase3iiPiii  --------------------------
	.section	.nv.info._Z6phase3iiPiii,"",@"SHT_CUDA_INFO"
	.sectionflags	@""
	.align	4


	//----- nvinfo : EIATTR_CUDA_API_VERSION
	.align		4
        /*0000*/ 	.byte	0x04, 0x37
        /*0002*/ 	.short	(.L_19 - .L_18)
.L_18:
        /*0004*/ 	.word	0x00000082


	//----- nvinfo : EIATTR_KPARAM_INFO
	.align		4
.L_19:
        /*0008*/ 	.byte	0x04, 0x17
        /*000a*/ 	.short	(.L_21 - .L_20)
.L_20:
        /*000c*/ 	.word	0x00000000
        /*0010*/ 	.short	0x0004
        /*0012*/ 	.short	0x0014
        /*0014*/ 	.byte	0x00, 0xf0, 0x11, 0x00


	//----- nvinfo : EIATTR_KPARAM_INFO
	.align		4
.L_21:
        /*0018*/ 	.byte	0x04, 0x17
        /*001a*/ 	.short	(.L_23 - .L_22)
.L_22:
        /*001c*/ 	.word	0x00000000
        /*0020*/ 	.short	0x0003
        /*0022*/ 	.short	0x0010
        /*0024*/ 	.byte	0x00, 0xf0, 0x11, 0x00


	//----- nvinfo : EIATTR_KPARAM_INFO
	.align		4
.L_23:
        /*0028*/ 	.byte	0x04, 0x17
        /*002a*/ 	.short	(.L_25 - .L_24)
.L_24:
        /*002c*/ 	.word	0x00000000
        /*0030*/ 	.short	0x0002
        /*0032*/ 	.short	0x0008
        /*0034*/ 	.byte	0x00, 0xf5, 0x21, 0x00


	//----- nvinfo : EIATTR_KPARAM_INFO
	.align		4
.L_25:
        /*0038*/ 	.byte	0x04, 0x17
        /*003a*/ 	.short	(.L_27 - .L_26)
.L_26:
        /*003c*/ 	.word	0x00000000
        /*0040*/ 	.short	0x0001
        /*0042*/ 	.short	0x0004
        /*0044*/ 	.byte	0x00, 0xf0, 0x11, 0x00


	//----- nvinfo : EIATTR_KPARAM_INFO
	.align		4
.L_27:
        /*0048*/ 	.byte	0x04, 0x17
        /*004a*/ 	.short	(.L_29 - .L_28)
.L_28:
        /*004c*/ 	.word	0x00000000
        /*0050*/ 	.short	0x0000
        /*0052*/ 	.short	0x0000
        /*0054*/ 	.byte	0x00, 0xf0, 0x11, 0x00


	//----- nvinfo : EIATTR_SPARSE_MMA_MASK
	.align		4
.L_29:
        /*0058*/ 	.byte	0x03, 0x50
        /*005a*/ 	.short	0x0000


	//----- nvinfo : EIATTR_MAXREG_COUNT
	.align		4
        /*005c*/ 	.byte	0x03, 0x1b
        /*005e*/ 	.short	0x00ff


	//----- nvinfo : EIATTR_NUM_BARRIERS
	.align		4
        /*0060*/ 	.byte	0x02, 0x4c
        /*0062*/ 	.byte	0x01
	.zero		1


	//----- nvinfo : EIATTR_MERCURY_ISA_VERSION
	.align		4
        /*0064*/ 	.byte	0x03, 0x5f
        /*0066*/ 	.short	0x0101


	//----- nvinfo : EIATTR_VRC_CTA_INIT_COUNT
	.align		4
        /*0068*/ 	.byte	0x02, 0x4a
	.zero		1
	.zero		1


	//----- nvinfo : EIATTR_EXIT_INSTR_OFFSETS
	.align		4
        /*006c*/ 	.byte	0x04, 0x1c
        /*006e*/ 	.short	(.L_31 - .L_30)


	//   ....[0]....
.L_30:
        /*0070*/ 	.word	0x00001e00


	//----- nvinfo : EIATTR_CBANK_PARAM_SIZE
	.align		4
.L_31:
        /*0074*/ 	.byte	0x03, 0x19
        /*0076*/ 	.short	0x0018


	//----- nvinfo : EIATTR_PARAM_CBANK
	.align		4
        /*0078*/ 	.byte	0x04, 0x0a
        /*007a*/ 	.short	(.L_33 - .L_32)
	.align		4
.L_32:
        /*007c*/ 	.word	index@(.nv.constant0._Z6phase3iiPiii)
        /*0080*/ 	.short	0x0380
        /*0082*/ 	.short	0x0018


	//----- nvinfo : EIATTR_SW_WAR
	.align		4
.L_33:
        /*0084*/ 	.byte	0x04, 0x36
        /*0086*/ 	.short	(.L_35 - .L_34)
.L_34:
        /*0088*/ 	.word	0x00000008
.L_35:


//--------------------- .nv.info._Z6phase2iiPii   --------------------------
	.section	.nv.info._Z6phase2iiPii,"",@"SHT_CUDA_INFO"
	.sectionflags	@""
	.align	4


	//----- nvinfo : EIATTR_CUDA_API_VERSION
	.align		4
        /*0000*/ 	.byte	0x04, 0x37
        /*0002*/ 	.short	(.L_37 - .L_36)
.L_36:
        /*0004*/ 	.word	0x00000082


	//----- nvinfo : EIATTR_KPARAM_INFO
	.align		4
.L_37:
        /*0008*/ 	.byte	0x04, 0x17
        /*000a*/ 	.short	(.L_39 - .L_38)
.L_38:
        /*000c*/ 	.word	0x00000000
        /*0010*/ 	.short	0x0003
        /*0012*/ 	.short	0x0010
        /*0014*/ 	.byte	0x00, 0xf0, 0x11, 0x00


	//----- nvinfo : EIATTR_KPARAM_INFO
	.align		4
.L_39:
        /*0018*/ 	.byte	0x04, 0x17
        /*001a*/ 	.short	(.L_41 - .L_40)
.L_40:
        /*001c*/ 	.word	0x00000000
        /*0020*/ 	.short	0x0002
        /*0022*/ 	.short	0x0008
        /*0024*/ 	.byte	0x00, 0xf5, 0x21, 0x00


	//----- nvinfo : EIATTR_KPARAM_INFO
	.align		4
.L_41:
        /*0028*/ 	.byte	0x04, 0x17
        /*002a*/ 	.short	(.L_43 - .L_42)
.L_42:
        /*002c*/ 	.word	0x00000000
        /*0030*/ 	.short	0x0001
        /*0032*/ 	.short	0x0004
        /*0034*/ 	.byte	0x00, 0xf0, 0x11, 0x00


	//----- nvinfo : EIATTR_KPARAM_INFO
	.align		4
.L_43:
        /*0038*/ 	.byte	0x04, 0x17
        /*003a*/ 	.short	(.L_45 - .L_44)
.L_44:
        /*003c*/ 	.word	0x00000000
        /*0040*/ 	.short	0x0000
        /*0042*/ 	.short	0x0000
        /*0044*/ 	.byte	0x00, 0xf0, 0x11, 0x00


	//----- nvinfo : EIATTR_SPARSE_MMA_MASK
	.align		4
.L_45:
        /*0048*/ 	.byte	0x03, 0x50
        /*004a*/ 	.short	0x0000


	//----- nvinfo : EIATTR_MAXREG_COUNT
	.align		4
        /*004c*/ 	.byte	0x03, 0x1b
        /*004e*/ 	.short	0x00ff


	//----- nvinfo : EIATTR_NUM_BARRIERS
	.align		4
        /*0050*/ 	.byte	0x02, 0x4c
        /*0052*/ 	.byte	0x01
	.zero		1


	//----- nvinfo : EIATTR_MERCURY_ISA_VERSION
	.align		4
        /*0054*/ 	.byte	0x03, 0x5f
        /*0056*/ 	.short	0x0101


	//----- nvinfo : EIATTR_VRC_CTA_INIT_COUNT
	.align		4
        /*0058*/ 	.byte	0x02, 0x4a
	.zero		1
	.zero		1


	//----- nvinfo : EIATTR_EXIT_INSTR_OFFSETS
	.align		4
        /*005c*/ 	.byte	0x04, 0x1c
        /*005e*/ 	.short	(.L_47 - .L_46)


	//   ....[0]....
.L_46:
        /*0060*/ 	.word	0x00001e30


	//----- nvinfo : EIATTR_CBANK_PARAM_SIZE
	.align		4
.L_47:
        /*0064*/ 	.byte	0x03, 0x19
        /*0066*/ 	.short	0x0014


	//----- nvinfo : EIATTR_PARAM_CBANK
	.align		4
        /*0068*/ 	.byte	0x04, 0x0a
        /*006a*/ 	.short	(.L_49 - .L_48)
	.align		4
.L_48:
        /*006c*/ 	.word	index@(.nv.constant0._Z6phase2iiPii)
        /*0070*/ 	.short	0x0380
        /*0072*/ 	.short	0x0014


	//----- nvinfo : EIATTR_SW_WAR
	.align		4
.L_49:
        /*0074*/ 	.byte	0x04, 0x36
        /*0076*/ 	.short	(.L_51 - .L_50)
.L_50:
        /*0078*/ 	.word	0x00000008
.L_51:


//--------------------- .nv.info._Z6phase1iiPii   --------------------------
	.section	.nv.info._Z6phase1iiPii,"",@"SHT_CUDA_INFO"
	.sectionflags	@""
	.align	4


	//----- nvinfo : EIATTR_CUDA_API_VERSION
	.align		4
        /*0000*/ 	.byte	0x04, 0x37
        /*0002*/ 	.short	(.L_53 - .L_52)
.L_52:
        /*0004*/ 	.word	0x00000082


	//----- nvinfo : EIATTR_KPARAM_INFO
	.align		4
.L_53:
        /*0008*/ 	.byte	0x04, 0x17
        /*000a*/ 	.short	(.L_55 - .L_54)
.L_54:
        /*000c*/ 	.word	0x00000000
        /*0010*/ 	.short	0x0003
        /*0012*/ 	.short	0x0010
        /*0014*/ 	.byte	0x00, 0xf0, 0x11, 0x00


	//----- nvinfo : EIATTR_KPARAM_INFO
	.align		4
.L_55:
        /*0018*/ 	.byte	0x04, 0x17
        /*001a*/ 	.short	(.L_57 - .L_56)
.L_56:
        /*001c*/ 	.word	0x00000000
        /*0020*/ 	.short	0x0002
        /*0022*/ 	.short	0x0008
        /*0024*/ 	.byte	0x00, 0xf5, 0x21, 0x00


	//----- nvinfo : EIATTR_KPARAM_INFO
	.align		4
.L_57:
        /*0028*/ 	.byte	0x04, 0x17
        /*002a*/ 	.short	(.L_59 - .L_58)
.L_58:
        /*002c*/ 	.word	0x00000000
        /*0030*/ 	.short	0x0001
        /*0032*/ 	.short	0x0004
        /*0034*/ 	.byte	0x00, 0xf0, 0x11, 0x00


	//----- nvinfo : EIATTR_KPARAM_INFO
	.align		4
.L_59:
        /*0038*/ 	.byte	0x04, 0x17
        /*003a*/ 	.short	(.L_61 - .L_60)
.L_60:
        /*003c*/ 	.word	0x00000000
        /*0040*/ 	.short	0x0000
        /*0042*/ 	.short	0x0000
        /*0044*/ 	.byte	0x00, 0xf0, 0x11, 0x00


	//----- nvinfo : EIATTR_SPARSE_MMA_MASK
	.align		4
.L_61:
        /*0048*/ 	.byte	0x03, 0x50
        /*004a*/ 	.short	0x0000


	//----- nvinfo : EIATTR_MAXREG_COUNT
	.align		4
        /*004c*/ 	.byte	0x03, 0x1b
        /*004e*/ 	.short	0x00ff


	//----- nvinfo : EIATTR_NUM_BARRIERS
	.align		4
        /*0050*/ 	.byte	0x02, 0x4c
        /*0052*/ 	.byte	0x01
	.zero		1


	//----- nvinfo : EIATTR_MERCURY_ISA_VERSION
	.align		4
        /*0054*/ 	.byte	0x03, 0x5f
        /*0056*/ 	.short	0x0101


	//----- nvinfo : EIATTR_VRC_CTA_INIT_COUNT
	.align		4
        /*0058*/ 	.byte	0x02, 0x4a
	.zero		1
	.zero		1


	//----- nvinfo : EIATTR_EXIT_INSTR_OFFSETS
	.align		4
        /*005c*/ 	.byte	0x04, 0x1c
        /*005e*/ 	.short	(.L_63 - .L_62)


	//   ....[0]....
.L_62:
        /*0060*/ 	.word	0x00005610


	//----- nvinfo : EIATTR_CBANK_PARAM_SIZE
	.align		4
.L_63:
        /*0064*/ 	.byte	0x03, 0x19
        /*0066*/ 	.short	0x0014


	//----- nvinfo : EIATTR_PARAM_CBANK
	.align		4
        /*0068*/ 	.byte	0x04, 0x0a
        /*006a*/ 	.short	(.L_65 - .L_64)
	.align		4
.L_64:
        /*006c*/ 	.word	index@(.nv.constant0._Z6phase1iiPii)
        /*0070*/ 	.short	0x0380
        /*0072*/ 	.short	0x0014


	//----- nvinfo : EIATTR_SW_WAR
	.align		4
.L_65:
        /*0074*/ 	.byte	0x04, 0x36
        /*0076*/ 	.short	(.L_67 - .L_66)
.L_66:
        /*0078*/ 	.word	0x00000008
.L_67:


//--------------------- .nv.callgraph             --------------------------
	.section	.nv.callgraph,"",@"SHT_CUDA_CALLGRAPH"
	.align	4
	.sectionentsize	8
	.align		4
        /*0000*/ 	.word	0x00000000
	.align		4
        /*0004*/ 	.word	0xffffffff
	.align		4
        /*0008*/ 	.word	0x00000000
	.align		4
        /*000c*/ 	.word	0xfffffffe
	.align		4
        /*0010*/ 	.word	0x00000000
	.align		4
        /*0014*/ 	.word	0xfffffffd
	.align		4
        /*0018*/ 	.word	0x00000000
	.align		4
        /*001c*/ 	.word	0xfffffffc


//--------------------- .text._Z6phase3iiPiii     --------------------------
	.section	.text._Z6phase3iiPiii,"ax",@progbits
	.align	128
        .global         _Z6phase3iiPiii
        .type           _Z6phase3iiPiii,@function
        .size           _Z6phase3iiPiii,(.L_x_3 - _Z6phase3iiPiii)
        .other          _Z6phase3iiPiii,@"STO_CUDA_ENTRY STV_DEFAULT"
_Z6phase3iiPiii:
.text._Z6phase3iiPiii:
[----:B------:R-:W-:Y:S08]  /*0000*/  LDC R1, c[0x0][0x37c] ;  /* 0x0000df00ff017b82 */ /* 0x000ff00000000800 */
[----:B------:R-:W0:Y:S01]  /*0010*/  S2UR UR5, SR_CTAID.Y ;  /* 0x00000000000579c3 */ /* 0x000e220000002600 */
[----:B------:R-:W1:Y:S01]  /*0020*/  S2R R13, SR_TID.X ;  /* 0x00000000000d7919 */ /* 0x000e620000002100 */
[----:B------:R-:W2:Y:S01]  /*0030*/  LDCU.64 UR6, c[0x0][0x358] ;  /* 0x00006b00ff0677ac */ /* 0x000ea20008000a00 */
[----:B------:R-:W3:Y:S05]  /*0040*/  S2R R0, SR_TID.Y ;  /* 0x0000000000007919 */ /* 0x000eea0000002200 */
[----:B------:R-:W4:Y:S08]  /*0050*/  LDC R6, c[0x0][0x384] ;  /* 0x0000e100ff067b82 */ /* 0x000f300000000800 */
[----:B------:R-:W5:Y:S08]  /*0060*/  S2UR UR4, SR_CTAID.X ;  /* 0x00000000000479c3 */ /* 0x000f700000002500 */
[----:B------:R-:W5:Y:S01]  /*0070*/  LDC.64 R2, c[0x0][0x390] ;  /* 0x0000e400ff027b82 */ /* 0x000f620000000a00 */
[----:B0-----:R-:W-:-:S06]  /*0080*/  UIADD3 UR8, UPT, UPT, UR5, 0x1, URZ ;  /* 0x0000000105087890 */ /* 0x001fcc000fffe0ff */
[----:B------:R-:W-:Y:S01]  /*0090*/  IMAD.U32 R8, RZ, RZ, UR8 ;  /* 0x00000008ff087e24 */ /* 0x000fe2000f8e00ff */
[C---:B----4-:R-:W-:Y:S01]  /*00a0*/  ISETP.LE.U32.AND P0, PT, R6.reuse, UR5, PT ;  /* 0x0000000506007c0c */ /* 0x050fe2000bf03070 */
[----:B------:R-:W0:Y:S01]  /*00b0*/  LDC.64 R20, c[0x0][0x388] ;  /* 0x0000e200ff147b82 */ /* 0x000e220000000a00 */
[C---:B-1----:R-:W-:Y:S02]  /*00c0*/  IMAD R4, R6.reuse, 0x40, R13 ;  /* 0x0000004006047824 */ /* 0x042fe400078e020d */
[----:B---3--:R-:W-:-:S09]  /*00d0*/  IMAD R6, R6, 0x40, R0 ;  /* 0x0000004006067824 */ /* 0x008fd200078e0200 */
[----:B------:R-:W-:Y:S02]  /*00e0*/  @!P0 IMAD R8, RZ, RZ, UR5 ;  /* 0x00000005ff088e24 */ /* 0x000fe4000f8e02ff */
[----:B-----5:R-:W-:Y:S02]  /*00f0*/  VIADD R3, R3, UR4 ;  /* 0x0000000403037c36 */ /* 0x020fe40008000000 */
[----:B------:R-:W-:Y:S02]  /*0100*/  IMAD R5, R8, 0x40, R13 ;  /* 0x0000004008057824 */ /* 0x000fe400078e020d */
[----:B------:R-:W-:Y:S02]  /*0110*/  IMAD R7, R3, 0x40, R0 ;  /* 0x0000004003077824 */ /* 0x000fe400078e0200 */
[----:B------:R-:W-:Y:S02]  /*0120*/  VIADD R8, R6, 0x20 ;  /* 0x0000002006087836 */ /* 0x000fe40000000000 */
[----:B------:R-:W-:-:S02]  /*0130*/  VIADD R3, R7, 0x20 ;  /* 0x0000002007037836 */ /* 0x000fc40000000000 */
[-CC-:B------:R-:W-:Y:S02]  /*0140*/  IMAD R17, R7, R2.reuse, R4.reuse ;  /* 0x0000000207117224 */ /* 0x180fe400078e0204 */
[-C--:B------:R-:W-:Y:S02]  /*0150*/  IMAD R19, R3, R2.reuse, R4 ;  /* 0x0000000203137224 */ /* 0x080fe400078e0204 */
[-CC-:B------:R-:W-:Y:S02]  /*0160*/  IMAD R15, R6, R2.reuse, R5.reuse ;  /* 0x00000002060f7224 */ /* 0x180fe400078e0205 */
[----:B------:R-:W-:Y:S02]  /*0170*/  IMAD R11, R8, R2, R5 ;  /* 0x00000002080b7224 */ /* 0x000fe400078e0205 */
[----:B0-----:R-:W-:-:S04]  /*0180*/  IMAD.WIDE R16, R17, 0x4, R20 ;  /* 0x0000000411107825 */ /* 0x001fc800078e0214 */
[--C-:B------:R-:W-:Y:S01]  /*0190*/  IMAD.WIDE R18, R19, 0x4, R20.reuse ;  /* 0x0000000413127825 */ /* 0x100fe200078e0214 */
[----:B--2---:R-:W2:Y:S03]  /*01a0*/  LDG.E R4, desc[UR6][R16.64] ;  /* 0x0000000610047981 */ /* 0x004ea6000c1e1900 */
[--C-:B------:R-:W-:Y:S01]  /*01b0*/  IMAD.WIDE R14, R15, 0x4, R20.reuse ;  /* 0x000000040f0e7825 */ /* 0x100fe200078e0214 */
[----:B------:R-:W3:Y:S03]  /*01c0*/  LDG.E R6, desc[UR6][R16.64+0x80] ;  /* 0x0000800610067981 */ /* 0x000ee6000c1e1900 */
[----:B------:R-:W-:Y:S01]  /*01d0*/  IMAD.WIDE R10, R11, 0x4, R20 ;  /* 0x000000040b0a7825 */ /* 0x000fe200078e0214 */
[----:B------:R-:W4:Y:S04]  /*01e0*/  LDG.E R8, desc[UR6][R18.64] ;  /* 0x0000000612087981 */ /* 0x000f28000c1e1900 */
[----:B------:R-:W5:Y:S04]  /*01f0*/  LDG.E R26, desc[UR6][R18.64+0x80] ;  /* 0x00008006121a7981 */ /* 0x000f68000c1e1900 */
[----:B------:R-:W5:Y:S04]  /*0200*/  LDG.E R24, desc[UR6][R14.64] ;  /* 0x000000060e187981 */ /* 0x000f68000c1e1900 */
[----:B------:R-:W5:Y:S04]  /*0210*/  LDG.E R28, desc[UR6][R14.64+0x80] ;  /* 0x000080060e1c7981 */ /* 0x000f68000c1e1900 */
[----:B------:R-:W5:Y:S04]  /*0220*/  LDG.E R25, desc[UR6][R10.64] ;  /* 0x000000060a197981 */ /* 0x000f68000c1e1900 */
[----:B------:R0:W5:Y:S01]  /*0230*/  LDG.E R27, desc[UR6][R10.64+0x80] ;  /* 0x000080060a1b7981 */ /* 0x000162000c1e1900 */
[----:B------:R-:W-:-:S02]  /*0240*/  IMAD R23, R7, R2, R5 ;  /* 0x0000000207177224 */ /* 0x000fc400078e0205 */
[----:B------:R-:W-:Y:S02]  /*0250*/  IMAD R3, R3, R2, R5 ;  /* 0x0000000203037224 */ /* 0x000fe400078e0205 */
[----:B------:R-:W-:-:S04]  /*0260*/  IMAD.WIDE R22, R23, 0x4, R20 ;  /* 0x0000000417167825 */ /* 0x000fc800078e0214 */
[----:B------:R-:W-:Y:S01]  /*0270*/  IMAD.WIDE R20, R3, 0x4, R20 ;  /* 0x0000000403147825 */ /* 0x000fe200078e0214 */
[----:B------:R-:W5:Y:S04]  /*0280*/  LDG.E R7, desc[UR6][R22.64+0x80] ;  /* 0x0000800616077981 */ /* 0x000f68000c1e1900 */
[----:B------:R-:W5:Y:S04]  /*0290*/  LDG.E R3, desc[UR6][R22.64] ;  /* 0x0000000616037981 */ /* 0x000f68000c1e1900 */
[----:B------:R-:W5:Y:S04]  /*02a0*/  LDG.E R5, desc[UR6][R20.64] ;  /* 0x0000000614057981 */ /* 0x000f68000c1e1900 */
[----:B------:R-:W5:Y:S01]  /*02b0*/  LDG.E R9, desc[UR6][R20.64+0x80] ;  /* 0x0000800614097981 */ /* 0x000f62000c1e1900 */
[----:B------:R-:W1:Y:S01]  /*02c0*/  S2UR UR5, SR_CgaCtaId ;  /* 0x00000000000579c3 */ /* 0x000e620000008800 */
[----:B------:R-:W-:Y:S01]  /*02d0*/  UMOV UR4, 0x400 ;  /* 0x0000040000047882 */ /* 0x000fe20000000000 */
[----:B------:R-:W-:Y:S01]  /*02e0*/  IMAD R2, R0, 0x40, R13 ;  /* 0x0000004000027824 */ /* 0x000fe200078e020d */
[----:B-1----:R-:W-:-:S06]  /*02f0*/  ULEA UR4, UR5, UR4, 0x18 ;  /* 0x0000000405047291 */ /* 0x002fcc000f8ec0ff */
[----:B0-----:R-:W-:Y:S02]  /*0300*/  LEA R10, R2, UR4, 0x2 ;  /* 0x00000004020a7c11 */ /* 0x001fe4000f8e10ff */
[----:B------:R-:W-:Y:S02]  /*0310*/  LEA R2, R13, UR4, 0x2 ;  /* 0x000000040d027c11 */ /* 0x000fe4000f8e10ff */
[----:B------:R-:W-:Y:S01]  /*0320*/  LEA R0, R0, UR4, 0x8 ;  /* 0x0000000400007c11 */ /* 0x000fe2000f8e40ff */
[----:B--2---:R-:W-:Y:S04]  /*0330*/  STS [R10], R4 ;  /* 0x000000040a007388 */ /* 0x004fe80000000800 */
[----:B---3--:R-:W-:Y:S04]  /*0340*/  STS [R10+0x80], R6 ;  /* 0x000080060a007388 */ /* 0x008fe80000000800 */
[----:B----4-:R-:W-:Y:S04]  /*0350*/  STS [R10+0x2000], R8 ;  /* 0x002000080a007388 */ /* 0x010fe80000000800 */
[----:B-----5:R-:W-:Y:S04]  /*0360*/  STS [R10+0x2080], R26 ;  /* 0x0020801a0a007388 */ /* 0x020fe80000000800 */
[----:B------:R-:W-:Y:S04]  /*0370*/  STS [R10+0x4000], R24 ;  /* 0x004000180a007388 */ /* 0x000fe80000000800 */
[----:B------:R-:W-:Y:S04]  /*0380*/  STS [R10+0x4080], R28 ;  /* 0x0040801c0a007388 */ /* 0x000fe80000000800 */
[----:B------:R-:W-:Y:S04]  /*0390*/  STS [R10+0x6000], R25 ;  /* 0x006000190a007388 */ /* 0x000fe80000000800 */
[----:B------:R-:W-:Y:S01]  /*03a0*/  STS [R10+0x6080], R27 ;  /* 0x0060801b0a007388 */ /* 0x000fe20000000800 */
[----:B------:R-:W-:Y:S06]  /*03b0*/  BAR.SYNC.DEFER_BLOCKING 0x0 ;  /* 0x0000000000007b1d */ /* 0x000fec0000010000 */
[----:B------:R-:W-:Y:S04]  /*03c0*/  LDS R8, [R2+0x4000] ;  /* 0x0040000002087984 */ /* 0x000fe80000000800 */
[----:B------:R-:W0:Y:S04]  /*03d0*/  LDS.128 R12, [R0] ;  /* 0x00000000000c7984 */ /* 0x000e280000000c00 */
[----:B------:R-:W1:Y:S04]  /*03e0*/  LDS.128 R16, [R0+0x2000] ;  /* 0x0020000000107984 */ /* 0x000e680000000c00 */
[----:B------:R-:W2:Y:S04]  /*03f0*/  LDS R25, [R2+0x4080] ;  /* 0x0040800002197984 */ /* 0x000ea80000000800 */
[----:B------:R-:W3:Y:S04]  /*0400*/  LDS R6, [R2+0x4100] ;  /* 0x0041000002067984 */ /* 0x000ee80000000800 */
[----:B------:R-:W4:Y:S04]  /*0410*/  LDS R4, [R2+0x4180] ;  /* 0x0041800002047984 */ /* 0x000f280000000800 */
[----:B------:R-:W5:Y:S04]  /*0420*/  LDS R29, [R2+0x4200] ;  /* 0x00420000021d7984 */ /* 0x000f680000000800 */
[----:B------:R-:W5:Y:S04]  /*0430*/  LDS R11, [R2+0x4280] ;  /* 0x00428000020b7984 */ /* 0x000f680000000800 */
[----:B------:R-:W5:Y:S04]  /*0440*/  LDS R26, [R2+0x4300] ;  /* 0x00430000021a7984 */ /* 0x000f680000000800 */
[----:B------:R-:W5:Y:S04]  /*0450*/  LDS R24, [R2+0x4380] ;  /* 0x0043800002187984 */ /* 0x000f680000000800 */
[----:B------:R-:W-:Y:S01]  /*0460*/  LDS R28, [R2+0x4580] ;  /* 0x00458000021c7984 */ /* 0x000fe20000000800 */
[----:B0-----:R-:W-:-:S02]  /*0470*/  VIADDMNMX R3, R8, R12, R3, PT ;  /* 0x0000000c08037246 */ /* 0x001fc40003800103 */
[----:B-1----:R-:W-:Y:S02]  /*0480*/  VIADDMNMX R5, R8, R16, R5, PT ;  /* 0x0000001008057246 */ /* 0x002fe40003800105 */
[C---:B--2---:R-:W-:Y:S02]  /*0490*/  VIADDMNMX R7, R25.reuse, R12, R7, PT ;  /* 0x0000000c19077246 */ /* 0x044fe40003800107 */
[----:B------:R-:W-:Y:S02]  /*04a0*/  VIADDMNMX R9, R25, R16, R9, PT ;  /* 0x0000001019097246 */ /* 0x000fe40003800109 */
[C---:B---3--:R-:W-:Y:S01]  /*04b0*/  VIADDMNMX R3, R6.reuse, R13, R3, PT ;  /* 0x0000000d06037246 */ /* 0x048fe20003800103 */
[----:B------:R-:W-:Y:S01]  /*04c0*/  LDS R25, [R2+0x4600] ;  /* 0x0046000002197984 */ /* 0x000fe20000000800 */
[----:B------:R-:W-:Y:S02]  /*04d0*/  VIADDMNMX R5, R6, R17, R5, PT ;  /* 0x0000001106057246 */ /* 0x000fe40003800105 */
[----:B----4-:R-:W-:-:S02]  /*04e0*/  VIADDMNMX R7, R4, R13, R7, PT ;  /* 0x0000000d04077246 */ /* 0x010fc40003800107 */
[----:B------:R-:W-:Y:S01]  /*04f0*/  VIADDMNMX R9, R4, R17, R9, PT ;  /* 0x0000001104097246 */ /* 0x000fe20003800109 */
[----:B------:R-:W-:Y:S01]  /*0500*/  LDS R13, [R2+0x4480] ;  /* 0x00448000020d7984 */ /* 0x000fe20000000800 */
[C---:B-----5:R-:W-:Y:S02]  /*0510*/  VIADDMNMX R12, R29.reuse, R14, R3, PT ;  /* 0x0000000e1d0c7246 */ /* 0x060fe40003800103 */
[----:B------:R-:W-:Y:S01]  /*0520*/  VIADDMNMX R16, R29, R18, R5, PT ;  /* 0x000000121d107246 */ /* 0x000fe20003800105 */
[----:B------:R-:W-:Y:S01]  /*0530*/  LDS R3, [R2+0x4400] ;  /* 0x0044000002037984 */ /* 0x000fe20000000800 */
[C---:B------:R-:W-:Y:S02]  /*0540*/  VIADDMNMX R14, R11.reuse, R14, R7, PT ;  /* 0x0000000e0b0e7246 */ /* 0x040fe40003800107 */
[----:B------:R-:W-:Y:S01]  /*0550*/  VIADDMNMX R18, R11, R18, R9, PT ;  /* 0x000000120b127246 */ /* 0x000fe20003800109 */
[----:B------:R-:W0:Y:S04]  /*0560*/  LDS.128 R4, [R0+0x10] ;  /* 0x0000100000047984 */ /* 0x000e280000000c00 */
[----:B------:R-:W1:Y:S04]  /*0570*/  LDS.128 R8, [R0+0x2010] ;  /* 0x0020100000087984 */ /* 0x000e680000000c00 */
[----:B------:R-:W2:Y:S01]  /*0580*/  LDS R17, [R2+0x4500] ;  /* 0x0045000002117984 */ /* 0x000ea20000000800 */
[----:B------:R-:W-:-:S02]  /*0590*/  VIADDMNMX R12, R26, R15, R12, PT ;  /* 0x0000000f1a0c7246 */ /* 0x000fc4000380010c */
[----:B------:R-:W-:Y:S02]  /*05a0*/  VIADDMNMX R14, R24, R15, R14, PT ;  /* 0x0000000f180e7246 */ /* 0x000fe4000380010e */
[----:B------:R-:W3:Y:S01]  /*05b0*/  LDS R15, [R2+0x4680] ;  /* 0x00468000020f7984 */ /* 0x000ee20000000800 */
[-C--:B------:R-:W-:Y:S02]  /*05c0*/  VIADDMNMX R16, R26, R19.reuse, R16, PT ;  /* 0x000000131a107246 */ /* 0x080fe40003800110 */
[----:B------:R-:W-:Y:S01]  /*05d0*/  VIADDMNMX R18, R24, R19, R18, PT ;  /* 0x0000001318127246 */ /* 0x000fe20003800112 */
[----:B------:R-:W-:Y:S04]  /*05e0*/  LDS R26, [R2+0x4780] ;  /* 0x00478000021a7984 */ /* 0x000fe80000000800 */
[----:B------:R-:W4:Y:S01]  /*05f0*/  LDS R24, [R2+0x4700] ;  /* 0x0047000002187984 */ /* 0x000f220000000800 */
[----:B0-----:R-:W-:-:S02]  /*0600*/  VIADDMNMX R12, R3, R4, R12, PT ;  /* 0x00000004030c7246 */ /* 0x001fc4000380010c */
[----:B------:R-:W-:Y:S02]  /*0610*/  VIADDMNMX R14, R13, R4, R14, PT ;  /* 0x000000040d0e7246 */ /* 0x000fe4000380010e */
[-C--:B-1----:R-:W-:Y:S02]  /*0620*/  VIADDMNMX R16, R3, R8.reuse, R16, PT ;  /* 0x0000000803107246 */ /* 0x082fe40003800110 */
[----:B------:R-:W-:Y:S01]  /*0630*/  VIADDMNMX R18, R13, R8, R18, PT ;  /* 0x000000080d127246 */ /* 0x000fe20003800112 */
[----:B------:R-:W-:Y:S01]  /*0640*/  LDS R3, [R2+0x4800] ;  /* 0x0048000002037984 */ /* 0x000fe20000000800 */
[C---:B--2---:R-:W-:Y:S02]  /*0650*/  VIADDMNMX R4, R17.reuse, R5, R12, PT ;  /* 0x0000000511047246 */ /* 0x044fe4000380010c */
[----:B------:R-:W-:Y:S02]  /*0660*/  VIADDMNMX R8, R17, R9, R16, PT ;  /* 0x0000000911087246 */ /* 0x000fe40003800110 */
[----:B------:R-:W-:-:S02]  /*0670*/  VIADDMNMX R14, R28, R5, R14, PT ;  /* 0x000000051c0e7246 */ /* 0x000fc4000380010e */
[----:B------:R-:W-:Y:S01]  /*0680*/  VIADDMNMX R18, R28, R9, R18, PT ;  /* 0x000000091c127246 */ /* 0x000fe20003800112 */
[----:B------:R-:W-:Y:S01]  /*0690*/  LDS R5, [R2+0x4880] ;  /* 0x0048800002057984 */ /* 0x000fe20000000800 */
[C---:B------:R-:W-:Y:S02]  /*06a0*/  VIADDMNMX R4, R25.reuse, R6, R4, PT ;  /* 0x0000000619047246 */ /* 0x040fe40003800104 */
[----:B------:R-:W-:Y:S01]  /*06b0*/  VIADDMNMX R8, R25, R10, R8, PT ;  /* 0x0000000a19087246 */ /* 0x000fe20003800108 */
[----:B------:R-:W-:Y:S01]  /*06c0*/  LDS R9, [R2+0x4900] ;  /* 0x0049000002097984 */ /* 0x000fe20000000800 */
[C---:B---3--:R-:W-:Y:S02]  /*06d0*/  VIADDMNMX R6, R15.reuse, R6, R14, PT ;  /* 0x000000060f067246 */ /* 0x048fe4000380010e */
[----:B------:R-:W-:Y:S01]  /*06e0*/  VIADDMNMX R10, R15, R10, R18, PT ;  /* 0x0000000a0f0a7246 */ /* 0x000fe20003800112 */
[----:B------:R-:W-:Y:S04]  /*06f0*/  LDS R28, [R2+0x4980] ;  /* 0x00498000021c7984 */ /* 0x000fe80000000800 */
[----:B------:R-:W0:Y:S04]  /*0700*/  LDS.128 R12, [R0+0x20] ;  /* 0x00002000000c7984 */ /* 0x000e280000000c00 */
[----:B------:R-:W1:Y:S01]  /*0710*/  LDS.128 R16, [R0+0x2020] ;  /* 0x0020200000107984 */ /* 0x000e620000000c00 */
[----:B----4-:R-:W-:-:S02]  /*0720*/  VIADDMNMX R4, R24, R7, R4, PT ;  /* 0x0000000718047246 */ /* 0x010fc40003800104 */
[----:B------:R-:W-:Y:S01]  /*0730*/  VIADDMNMX R6, R26, R7, R6, PT ;  /* 0x000000071a067246 */ /* 0x000fe20003800106 */
[----:B------:R-:W2:Y:S04]  /*0740*/  LDS R25, [R2+0x4a00] ;  /* 0x004a000002197984 */ /* 0x000ea80000000800 */
[----:B------:R-:W3:Y:S01]  /*0750*/  LDS R7, [R2+0x4a80] ;  /* 0x004a800002077984 */ /* 0x000ee20000000800 */
[-C--:B------:R-:W-:Y:S02]  /*0760*/  VIADDMNMX R8, R24, R11.reuse, R8, PT ;  /* 0x0000000b18087246 */ /* 0x080fe40003800108 */
[----:B------:R-:W-:Y:S01]  /*0770*/  VIADDMNMX R10, R26, R11, R10, PT ;  /* 0x0000000b1a0a7246 */ /* 0x000fe2000380010a */
[----:B------:R-:W4:Y:S04]  /*0780*/  LDS R24, [R2+0x4b00] ;  /* 0x004b000002187984 */ /* 0x000f280000000800 */
[----:B------:R-:W5:Y:S01]  /*0790*/  LDS R26, [R2+0x4b80] ;  /* 0x004b8000021a7984 */ /* 0x000f620000000800 */
[----:B0-----:R-:W-:-:S02]  /*07a0*/  VIADDMNMX R4, R3, R12, R4, PT ;  /* 0x0000000c03047246 */ /* 0x001fc40003800104 */
[----:B------:R-:W-:Y:S02]  /*07b0*/  VIADDMNMX R6, R5, R12, R6, PT ;  /* 0x0000000c05067246 */ /* 0x000fe40003800106 */
[-C--:B-1----:R-:W-:Y:S02]  /*07c0*/  VIADDMNMX R8, R3, R16.reuse, R8, PT ;  /* 0x0000001003087246 */ /* 0x082fe40003800108 */
[----:B------:R-:W-:Y:S01]  /*07d0*/  VIADDMNMX R10, R5, R16, R10, PT ;  /* 0x00000010050a7246 */ /* 0x000fe2000380010a */
[----:B------:R-:W-:Y:S01]  /*07e0*/  LDS R3, [R2+0x4c00] ;  /* 0x004c000002037984 */ /* 0x000fe20000000800 */
[C---:B------:R-:W-:Y:S02]  /*07f0*/  VIADDMNMX R4, R9.reuse, R13, R4, PT ;  /* 0x0000000d09047246 */ /* 0x040fe40003800104 */
[----:B------:R-:W-:Y:S02]  /*0800*/  VIADDMNMX R8, R9, R17, R8, PT ;  /* 0x0000001109087246 */ /* 0x000fe40003800108 */
[----:B------:R-:W-:-:S02]  /*0810*/  VIADDMNMX R6, R28, R13, R6, PT ;  /* 0x0000000d1c067246 */ /* 0x000fc40003800106 */
[----:B------:R-:W-:Y:S01]  /*0820*/  VIADDMNMX R10, R28, R17, R10, PT ;  /* 0x000000111c0a7246 */ /* 0x000fe2000380010a */
[----:B------:R-:W-:Y:S01]  /*0830*/  LDS R13, [R2+0x4c80] ;  /* 0x004c8000020d7984 */ /* 0x000fe20000000800 */
[C---:B--2---:R-:W-:Y:S02]  /*0840*/  VIADDMNMX R12, R25.reuse, R14, R4, PT ;  /* 0x0000000e190c7246 */ /* 0x044fe40003800104 */
        /* <DEDUP_REMOVED lines=8> */
[----:B-----5:R-:W-:Y:S01]  /*08d0*/  VIADDMNMX R14, R26, R15, R14, PT ;  /* 0x0000000f1a0e7246 */ /* 0x020fe2000380010e */
        /* <DEDUP_REMOVED lines=288> */
[----:B------:R-:W-:-:S03]  /*1ae0*/  VIADDMNMX R8, R24, R11, R8, PT ;  /* 0x0000000b18087246 */ /* 0x000fc60003800108 */
[----:B------:R-:W4:Y:S01]  /*1af0*/  LDS R24, [R2+0x7b00] ;  /* 0x007b000002187984 */ /* 0x000f220000000800 */
[----:B------:R-:W-:-:S03]  /*1b00*/  VIADDMNMX R10, R26, R11, R10, PT ;  /* 0x0000000b1a0a7246 */ /* 0x000fc6000380010a */
[----:B------:R-:W5:Y:S01]  /*1b10*/  LDS R26, [R2+0x7b80] ;  /* 0x007b8000021a7984 */ /* 0x000f620000000800 */
[-C--:B0-----:R-:W-:Y:S02]  /*1b20*/  VIADDMNMX R4, R3, R12.reuse, R4, PT ;  /* 0x0000000c03047246 */ /* 0x081fe40003800104 */
[----:B------:R-:W-:Y:S02]  /*1b30*/  VIADDMNMX R6, R5, R12, R6, PT ;  /* 0x0000000c05067246 */ /* 0x000fe40003800106 */
[-C--:B-1----:R-:W-:Y:S02]  /*1b40*/  VIADDMNMX R8, R3, R16.reuse, R8, PT ;  /* 0x0000001003087246 */ /* 0x082fe40003800108 */
[----:B------:R-:W-:Y:S01]  /*1b50*/  VIADDMNMX R10, R5, R16, R10, PT ;  /* 0x00000010050a7246 */ /* 0x000fe2000380010a */
[----:B------:R-:W-:Y:S01]  /*1b60*/  LDS R3, [R2+0x7c80] ;  /* 0x007c800002037984 */ /* 0x000fe20000000800 */
[C---:B------:R-:W-:Y:S02]  /*1b70*/  VIADDMNMX R4, R9.reuse, R13, R4, PT ;  /* 0x0000000d09047246 */ /* 0x040fe40003800104 */
[----:B------:R-:W-:Y:S01]  /*1b80*/  VIADDMNMX R8, R9, R17, R8, PT ;  /* 0x0000001109087246 */ /* 0x000fe20003800108 */
[----:B------:R-:W-:Y:S01]  /*1b90*/  LDS R16, [R2+0x7d80] ;  /* 0x007d800002107984 */ /* 0x000fe20000000800 */
        /* <DEDUP_REMOVED lines=9> */
[----:B------:R-:W0:Y:S01]  /*1c30*/  LDS.128 R4, [R0+0xf0] ;  /* 0x0000f00000047984 */ /* 0x000e220000000c00 */
[----:B----4-:R-:W-:-:S03]  /*1c40*/  VIADDMNMX R12, R24, R15, R12, PT ;  /* 0x0000000f180c7246 */ /* 0x010fc6000380010c */
[----:B------:R-:W1:Y:S01]  /*1c50*/  LDS.128 R8, [R0+0x20f0] ;  /* 0x0020f00000087984 */ /* 0x000e620000000c00 */
[----:B------:R-:W-:-:S03]  /*1c60*/  VIADDMNMX R25, R24, R19, R25, PT ;  /* 0x0000001318197246 */ /* 0x000fc60003800119 */
[----:B------:R-:W2:Y:S01]  /*1c70*/  LDS R24, [R2+0x7d00] ;  /* 0x007d000002187984 */ /* 0x000ea20000000800 */
[----:B-----5:R-:W-:-:S03]  /*1c80*/  VIADDMNMX R27, R26, R15, R14, PT ;  /* 0x0000000f1a1b7246 */ /* 0x020fc6000380010e */
[----:B------:R-:W3:Y:S04]  /*1c90*/  LDS R15, [R2+0x7e80] ;  /* 0x007e8000020f7984 */ /* 0x000ee80000000800 */
[----:B------:R-:W4:Y:S01]  /*1ca0*/  LDS R14, [R2+0x7f80] ;  /* 0x007f8000020e7984 */ /* 0x000f220000000800 */
[----:B------:R-:W-:Y:S02]  /*1cb0*/  VIADDMNMX R18, R26, R19, R18, PT ;  /* 0x000000131a127246 */ /* 0x000fe40003800112 */
[-C--:B0-----:R-:W-:Y:S02]  /*1cc0*/  VIADDMNMX R27, R3, R4.reuse, R27, PT ;  /* 0x00000004031b7246 */ /* 0x081fe4000380011b */
[C---:B------:R-:W-:Y:S02]  /*1cd0*/  VIADDMNMX R12, R13.reuse, R4, R12, PT ;  /* 0x000000040d0c7246 */ /* 0x040fe4000380010c */
[----:B-1----:R-:W-:-:S02]  /*1ce0*/  VIADDMNMX R25, R13, R8, R25, PT ;  /* 0x000000080d197246 */ /* 0x002fc40003800119 */
[----:B------:R-:W-:Y:S02]  /*1cf0*/  VIADDMNMX R18, R3, R8, R18, PT ;  /* 0x0000000803127246 */ /* 0x000fe40003800112 */
[-C--:B------:R-:W-:Y:S02]  /*1d00*/  VIADDMNMX R27, R16, R5.reuse, R27, PT ;  /* 0x00000005101b7246 */ /* 0x080fe4000380011b */
[C---:B--2---:R-:W-:Y:S02]  /*1d10*/  VIADDMNMX R12, R24.reuse, R5, R12, PT ;  /* 0x00000005180c7246 */ /* 0x044fe4000380010c */
[-C--:B------:R-:W-:Y:S02]  /*1d20*/  VIADDMNMX R25, R24, R9.reuse, R25, PT ;  /* 0x0000000918197246 */ /* 0x080fe40003800119 */
[----:B------:R-:W-:Y:S02]  /*1d30*/  VIADDMNMX R18, R16, R9, R18, PT ;  /* 0x0000000910127246 */ /* 0x000fe40003800112 */
[----:B---3--:R-:W-:-:S02]  /*1d40*/  VIADDMNMX R27, R15, R6, R27, PT ;  /* 0x000000060f1b7246 */ /* 0x008fc4000380011b */
[C---:B------:R-:W-:Y:S02]  /*1d50*/  VIADDMNMX R12, R17.reuse, R6, R12, PT ;  /* 0x00000006110c7246 */ /* 0x040fe4000380010c */
[-C--:B------:R-:W-:Y:S02]  /*1d60*/  VIADDMNMX R25, R17, R10.reuse, R25, PT ;  /* 0x0000000a11197246 */ /* 0x080fe40003800119 */
[----:B------:R-:W-:Y:S02]  /*1d70*/  VIADDMNMX R18, R15, R10, R18, PT ;  /* 0x0000000a0f127246 */ /* 0x000fe40003800112 */
[-C--:B----4-:R-:W-:Y:S02]  /*1d80*/  VIADDMNMX R27, R14, R7.reuse, R27, PT ;  /* 0x000000070e1b7246 */ /* 0x090fe4000380011b */
[C---:B------:R-:W-:Y:S02]  /*1d90*/  VIADDMNMX R7, R28.reuse, R7, R12, PT ;  /* 0x000000071c077246 */ /* 0x040fe4000380010c */
[----:B------:R-:W-:-:S02]  /*1da0*/  VIADDMNMX R25, R28, R11, R25, PT ;  /* 0x0000000b1c197246 */ /* 0x000fc40003800119 */
[----:B------:R-:W-:Y:S01]  /*1db0*/  VIADDMNMX R11, R14, R11, R18, PT ;  /* 0x0000000b0e0b7246 */ /* 0x000fe20003800112 */
[----:B------:R-:W-:Y:S04]  /*1dc0*/  STG.E desc[UR6][R22.64+0x80], R27 ;  /* 0x0000801b16007986 */ /* 0x000fe8000c101906 */
[----:B------:R-:W-:Y:S04]  /*1dd0*/  STG.E desc[UR6][R22.64], R7 ;  /* 0x0000000716007986 */ /* 0x000fe8000c101906 */
[----:B------:R-:W-:Y:S04]  /*1de0*/  STG.E desc[UR6][R20.64], R25 ;  /* 0x0000001914007986 */ /* 0x000fe8000c101906 */
[----:B------:R-:W-:Y:S01]  /*1df0*/  STG.E desc[UR6][R20.64+0x80], R11 ;  /* 0x0000800b14007986 */ /* 0x000fe2000c101906 */
[----:B------:R-:W-:Y:S05]  /*1e00*/  EXIT ;  /* 0x000000000000794d */ /* 0x000fea0003800000 */
.L_x_0:
[----:B------:R-:W-:-:S00]  /*1e10*/  BRA `(.L_x_0) ;  /* 0xfffffffc00fc7947 */ /* 0x000fc0000383ffff */
[----:B------:R-:W-:-:S00]  /*1e20*/  NOP ;  /* 0x0000000000007918 */ /* 0x000fc00000000000 */
        /* <DEDUP_REMOVED lines=13> */
.L_x_3:


//--------------------- .text._Z6phase2iiPii      --------------------------
	.section	.text._Z6phase2iiPii,"ax",@progbits
	.align	128
        .global         _Z6phase2iiPii
        .type           _Z6phase2iiPii,@function
        .size           _Z6phase2iiPii,(.L_x_4 - _Z6phase2iiPii)
        .other          _Z6phase2iiPii,@"STO_CUDA_ENTRY STV_DEFAULT"
_Z6phase2iiPii:
.text._Z6phase2iiPii:
[----:B------:R-:W-:Y:S01]  /*0000*/  LDC R1, c[0x0][0x37c] ;  /* 0x0000df00ff017b82 */ /* 0x000fe20000000800 */
[----:B------:R-:W0:Y:S07]  /*0010*/  S2R R2, SR_CTAID.Y ;  /* 0x0000000000027919 */ /* 0x000e2e0000002600 */
[----:B------:R-:W0:Y:S01]  /*0020*/  LDC R7, c[0x0][0x384] ;  /* 0x0000e100ff077b82 */ /* 0x000e220000000800 */
[----:B------:R-:W1:Y:S01]  /*0030*/  LDCU UR5, c[0x0][0x390] ;  /* 0x00007200ff0577ac */ /* 0x000e620008000800 */
[----:B------:R-:W2:Y:S01]  /*0040*/  S2R R0, SR_TID.Y ;  /* 0x0000000000007919 */ /* 0x000ea20000002200 */
[----:B------:R-:W3:Y:S01]  /*0050*/  LDCU.64 UR6, c[0x0][0x358] ;  /* 0x00006b00ff0677ac */ /* 0x000ee20008000a00 */
[----:B------:R-:W4:Y:S04]  /*0060*/  S2R R13, SR_TID.X ;  /* 0x00000000000d7919 */ /* 0x000f280000002100 */
[----:B------:R-:W5:Y:S08]  /*0070*/  S2UR UR4, SR_CTAID.X ;  /* 0x00000000000479c3 */ /* 0x000f700000002500 */
[----:B------:R-:W3:Y:S01]  /*0080*/  LDC.64 R20, c[0x0][0x388] ;  /* 0x0000e200ff147b82 */ /* 0x000ee20000000a00 */
[C---:B0-----:R-:W-:Y:S01]  /*0090*/  ISETP.GE.U32.AND P0, PT, R2.reuse, R7, PT ;  /* 0x000000070200720c */ /* 0x041fe20003f06070 */
[----:B------:R-:W-:-:S02]  /*00a0*/  VIADD R5, R2, 0x1 ;  /* 0x0000000102057836 */ /* 0x000fc40000000000 */
[----:B--2---:R-:W-:-:S10]  /*00b0*/  IMAD R6, R7, 0x40, R0 ;  /* 0x0000004007067824 */ /* 0x004fd400078e0200 */
[----:B------:R-:W-:Y:S01]  /*00c0*/  @!P0 IMAD.MOV R5, RZ, RZ, R2 ;  /* 0x000000ffff058224 */ /* 0x000fe200078e0202 */
[----:B-----5:R-:W-:-:S04]  /*00d0*/  ISETP.NE.AND P0, PT, RZ, UR4, PT ;  /* 0x00000004ff007c0c */ /* 0x020fc8000bf05270 */
[----:B------:R-:W-:Y:S02]  /*00e0*/  SEL R2, R5, RZ, !P0 ;  /* 0x000000ff05027207 */ /* 0x000fe40004000000 */
[----:B------:R-:W-:-:S03]  /*00f0*/  SEL R4, R7, RZ, !P0 ;  /* 0x000000ff07047207 */ /* 0x000fc60004000000 */
[----:B------:R-:W-:Y:S02]  /*0100*/  IMAD R3, R7, UR4, R2 ;  /* 0x0000000407037c24 */ /* 0x000fe4000f8e0202 */
[----:B------:R-:W-:Y:S02]  /*0110*/  IMAD R4, R5, UR4, R4 ;  /* 0x0000000405047c24 */ /* 0x000fe4000f8e0204 */
[----:B------:R-:W-:Y:S02]  /*0120*/  IMAD R12, R3, 0x40, R0 ;  /* 0x00000040030c7824 */ /* 0x000fe400078e0200 */
[--C-:B----4-:R-:W-:Y:S02]  /*0130*/  IMAD R3, R4, 0x40, R13.reuse ;  /* 0x0000004004037824 */ /* 0x110fe400078e020d */
[----:B------:R-:W-:Y:S02]  /*0140*/  IMAD R5, R7, 0x40, R13 ;  /* 0x0000004007057824 */ /* 0x000fe400078e020d */
[----:B------:R-:W-:-:S02]  /*0150*/  VIADD R2, R12, 0x20 ;  /* 0x000000200c027836 */ /* 0x000fc40000000000 */
[----:B------:R-:W-:Y:S02]  /*0160*/  VIADD R4, R6, 0x20 ;  /* 0x0000002006047836 */ /* 0x000fe40000000000 */
[--C-:B-1----:R-:W-:Y:S02]  /*0170*/  IMAD R19, R12, UR5, R5.reuse ;  /* 0x000000050c137c24 */ /* 0x102fe4000f8e0205 */
[----:B------:R-:W-:Y:S02]  /*0180*/  IMAD R17, R2, UR5, R5 ;  /* 0x0000000502117c24 */ /* 0x000fe4000f8e0205 */
[--C-:B------:R-:W-:Y:S02]  /*0190*/  IMAD R11, R6, UR5, R3.reuse ;  /* 0x00000005060b7c24 */ /* 0x100fe4000f8e0203 */
[----:B------:R-:W-:Y:S02]  /*01a0*/  IMAD R15, R4, UR5, R3 ;  /* 0x00000005040f7c24 */ /* 0x000fe4000f8e0203 */
[----:B---3--:R-:W-:-:S04]  /*01b0*/  IMAD.WIDE R18, R19, 0x4, R20 ;  /* 0x0000000413127825 */ /* 0x008fc800078e0214 */
[--C-:B------:R-:W-:Y:S01]  /*01c0*/  IMAD.WIDE R16, R17, 0x4, R20.reuse ;  /* 0x0000000411107825 */ /* 0x100fe200078e0214 */
[----:B------:R-:W2:Y:S03]  /*01d0*/  LDG.E R4, desc[UR6][R18.64] ;  /* 0x0000000612047981 */ /* 0x000ea6000c1e1900 */
        /* <DEDUP_REMOVED lines=8> */
[----:B------:R-:W5:Y:S01]  /*0260*/  LDG.E R29, desc[UR6][R14.64+0x80] ;  /* 0x000080060e1d7981 */ /* 0x000f62000c1e1900 */
[----:B------:R-:W-:-:S02]  /*0270*/  IMAD R23, R12, UR5, R3 ;  /* 0x000000050c177c24 */ /* 0x000fc4000f8e0203 */
[----:B------:R-:W-:Y:S02]  /*0280*/  IMAD R3, R2, UR5, R3 ;  /* 0x0000000502037c24 */ /* 0x000fe4000f8e0203 */
[----:B------:R-:W-:-:S04]  /*0290*/  IMAD.WIDE R22, R23, 0x4, R20 ;  /* 0x0000000417167825 */ /* 0x000fc800078e0214 */
[----:B------:R-:W-:Y:S01]  /*02a0*/  IMAD.WIDE R20, R3, 0x4, R20 ;  /* 0x0000000403147825 */ /* 0x000fe200078e0214 */
[----:B------:R-:W5:Y:S04]  /*02b0*/  LDG.E R7, desc[UR6][R22.64+0x80] ;  /* 0x0000800616077981 */ /* 0x000f68000c1e1900 */
[----:B------:R-:W5:Y:S04]  /*02c0*/  LDG.E R3, desc[UR6][R22.64] ;  /* 0x0000000616037981 */ /* 0x000f68000c1e1900 */
[----:B------:R-:W5:Y:S04]  /*02d0*/  LDG.E R9, desc[UR6][R20.64] ;  /* 0x0000000614097981 */ /* 0x000f68000c1e1900 */
[----:B------:R-:W5:Y:S01]  /*02e0*/  LDG.E R5, desc[UR6][R20.64+0x80] ;  /* 0x0000800614057981 */ /* 0x000f62000c1e1900 */
[----:B------:R-:W0:Y:S01]  /*02f0*/  S2UR UR5, SR_CgaCtaId ;  /* 0x00000000000579c3 */ /* 0x000e220000008800 */
[----:B------:R-:W-:Y:S01]  /*0300*/  UMOV UR4, 0x400 ;  /* 0x0000040000047882 */ /* 0x000fe20000000000 */
[----:B------:R-:W-:Y:S01]  /*0310*/  IMAD R2, R0, 0x40, R13 ;  /* 0x0000004000027824 */ /* 0x000fe200078e020d */
[----:B0-----:R-:W-:-:S06]  /*0320*/  ULEA UR4, UR5, UR4, 0x18 ;  /* 0x0000000405047291 */ /* 0x001fcc000f8ec0ff */
[----:B------:R-:W-:Y:S02]  /*0330*/  LEA R27, R2, UR4, 0x2 ;  /* 0x00000004021b7c11 */ /* 0x000fe4000f8e10ff */
        /* <DEDUP_REMOVED lines=26> */
[C---:B---3--:R-:W-:Y:S02]  /*04e0*/  VIADDMNMX R3, R6.reuse, R13, R3, PT ;  /* 0x0000000d06037246 */ /* 0x048fe40003800103 */
        /* <DEDUP_REMOVED lines=9> */
[----:B------:R-:W-:Y:S04]  /*0580*/  LDS R17, [R2+0x4500] ;  /* 0x0045000002117984 */ /* 0x000fe80000000800 */
[----:B------:R-:W0:Y:S04]  /*0590*/  LDS.128 R4, [R0+0x10] ;  /* 0x0000100000047984 */ /* 0x000e280000000c00 */
[----:B------:R-:W1:Y:S01]  /*05a0*/  LDS.128 R8, [R0+0x2010] ;  /* 0x0020100000087984 */ /* 0x000e620000000c00 */
[----:B------:R-:W-:-:S02]  /*05b0*/  VIADDMNMX R12, R26, R15, R12, PT ;  /* 0x0000000f1a0c7246 */ /* 0x000fc4000380010c */
[----:B------:R-:W-:Y:S01]  /*05c0*/  VIADDMNMX R14, R24, R15, R14, PT ;  /* 0x0000000f180e7246 */ /* 0x000fe2000380010e */
[----:B------:R-:W2:Y:S04]  /*05d0*/  LDS R25, [R2+0x4600] ;  /* 0x0046000002197984 */ /* 0x000ea80000000800 */
        /* <DEDUP_REMOVED lines=390> */
.L_x_1:
        /* <DEDUP_REMOVED lines=12> */
.L_x_4:


//--------------------- .text._Z6phase1iiPii      --------------------------
	.section	.text._Z6phase1iiPii,"ax",@progbits
	.align	128
        .global         _Z6phase1iiPii
        .type           _Z6phase1iiPii,@function
        .size           _Z6phase1iiPii,(.L_x_5 - _Z6phase1iiPii)
        .other          _Z6phase1iiPii,@"STO_CUDA_ENTRY STV_DEFAULT"
_Z6phase1iiPii:
.text._Z6phase1iiPii:
[----:B------:R-:W-:Y:S01]  /*0000*/  LDC R1, c[0x0][0x37c] ;  /* 0x0000df00ff017b82 */ /* 0x000fe20000000800 */
[----:B------:R-:W0:Y:S07]  /*0010*/  S2R R6, SR_TID.Y ;  /* 0x0000000000067919 */ /* 0x000e2e0000002200 */
[----:B------:R-:W0:Y:S01]  /*0020*/  LDC R3, c[0x0][0x384] ;  /* 0x0000e100ff037b82 */ /* 0x000e220000000800 */
[----:B------:R-:W1:Y:S01]  /*0030*/  LDCU UR4, c[0x0][0x390] ;  /* 0x00007200ff0477ac */ /* 0x000e620008000800 */
[----:B------:R-:W2:Y:S01]  /*0040*/  S2R R17, SR_TID.X ;  /* 0x0000000000117919 */ /* 0x000ea20000002100 */
[----:B------:R-:W3:Y:S05]  /*0050*/  LDCU.64 UR6, c[0x0][0x358] ;  /* 0x00006b00ff0677ac */ /* 0x000eea0008000a00 */
[----:B------:R-:W4:Y:S01]  /*0060*/  LDC.64 R4, c[0x0][0x388] ;  /* 0x0000e200ff047b82 */ /* 0x000f220000000a00 */
[----:B0-----:R-:W-:-:S02]  /*0070*/  IMAD R0, R3, 0x40, R6 ;  /* 0x0000004003007824 */ /* 0x001fc400078e0206 */
[----:B--2---:R-:W-:Y:S02]  /*0080*/  IMAD R3, R3, 0x40, R17 ;  /* 0x0000004003037824 */ /* 0x004fe400078e0211 */
[C---:B------:R-:W-:Y:S02]  /*0090*/  VIADD R2, R0.reuse, 0x20 ;  /* 0x0000002000027836 */ /* 0x040fe40000000000 */
[--C-:B-1----:R-:W-:Y:S02]  /*00a0*/  IMAD R7, R0, UR4, R3.reuse ;  /* 0x0000000400077c24 */ /* 0x102fe4000f8e0203 */
[----:B------:R-:W-:Y:S02]  /*00b0*/  IMAD R9, R2, UR4, R3 ;  /* 0x0000000402097c24 */ /* 0x000fe4000f8e0203 */
[----:B----4-:R-:W-:-:S04]  /*00c0*/  IMAD.WIDE R2, R7, 0x4, R4 ;  /* 0x0000000407027825 */ /* 0x010fc800078e0204 */
[----:B------:R-:W-:Y:S01]  /*00d0*/  IMAD.WIDE R4, R9, 0x4, R4 ;  /* 0x0000000409047825 */ /* 0x000fe200078e0204 */
[----:B---3--:R-:W2:Y:S04]  /*00e0*/  LDG.E R11, desc[UR6][R2.64+0x80] ;  /* 0x00008006020b7981 */ /* 0x008ea8000c1e1900 */
[----:B------:R-:W3:Y:S04]  /*00f0*/  LDG.E R9, desc[UR6][R2.64] ;  /* 0x0000000602097981 */ /* 0x000ee8000c1e1900 */
[----:B------:R-:W4:Y:S04]  /*0100*/  LDG.E R13, desc[UR6][R4.64] ;  /* 0x00000006040d7981 */ /* 0x000f28000c1e1900 */
        /* <DEDUP_REMOVED lines=8> */
[----:B--2---:R-:W-:Y:S04]  /*0190*/  STS [R0+0x80], R11 ;  /* 0x0000800b00007388 */ /* 0x004fe80000000800 */
[----:B---3--:R-:W-:Y:S04]  /*01a0*/  STS [R0], R9 ;  /* 0x0000000900007388 */ /* 0x008fe80000000800 */
[----:B----4-:R-:W-:Y:S04]  /*01b0*/  STS [R0+0x2000], R13 ;  /* 0x0020000d00007388 */ /* 0x010fe80000000800 */
[----:B-----5:R-:W-:Y:S01]  /*01c0*/  STS [R0+0x2080], R15 ;  /* 0x0020800f00007388 */ /* 0x020fe20000000800 */
[----:B------:R-:W-:Y:S06]  /*01d0*/  BAR.SYNC.DEFER_BLOCKING 0x0 ;  /* 0x0000000000007b1d */ /* 0x000fec0000010000 */
[----:B------:R-:W-:Y:S04]  /*01e0*/  LDS R8, [R0] ;  /* 0x0000000000087984 */ /* 0x000fe80000000800 */
[----:B------:R-:W-:Y:S04]  /*01f0*/  LDS R17, [R7] ;  /* 0x0000000007117984 */ /* 0x000fe80000000800 */
[----:B------:R-:W0:Y:S02]  /*0200*/  LDS R10, [R6] ;  /* 0x00000000060a7984 */ /* 0x000e240000000800 */
[----:B0-----:R-:W-:-:S02]  /*0210*/  VIADDMNMX R17, R10, R17, R8, PT ;  /* 0x000000110a117246 */ /* 0x001fc40003800108 */
[----:B------:R-:W-:Y:S04]  /*0220*/  LDS R8, [R0+0x80] ;  /* 0x0000800000087984 */ /* 0x000fe80000000800 */
[----:B------:R-:W-:Y:S04]  /*0230*/  STS [R0], R17 ;  /* 0x0000001100007388 */ /* 0x000fe80000000800 */
[----:B------:R-:W-:Y:S04]  /*0240*/  LDS R9, [R7] ;  /* 0x0000000007097984 */ /* 0x000fe80000000800 */
[----:B------:R-:W0:Y:S02]  /*0250*/  LDS R10, [R6+0x80] ;  /* 0x00008000060a7984 */ /* 0x000e240000000800 */
[----:B0-----:R-:W-:-:S02]  /*0260*/  VIADDMNMX R9, R10, R9, R8, PT ;  /* 0x000000090a097246 */ /* 0x001fc40003800108 */
[----:B------:R-:W-:Y:S04]  /*0270*/  LDS R8, [R0+0x2000] ;  /* 0x0020000000087984 */ /* 0x000fe80000000800 */
[----:B------:R-:W-:Y:S04]  /*0280*/  STS [R0+0x80], R9 ;  /* 0x0000800900007388 */ /* 0x000fe80000000800 */
[----:B------:R-:W-:Y:S04]  /*0290*/  LDS R11, [R7+0x2000] ;  /* 0x00200000070b7984 */ /* 0x000fe80000000800 */
[----:B------:R-:W0:Y:S02]  /*02a0*/  LDS R10, [R6] ;  /* 0x00000000060a7984 */ /* 0x000e240000000800 */
[----:B0-----:R-:W-:-:S02]  /*02b0*/  VIADDMNMX R11, R10, R11, R8, PT ;  /* 0x0000000b0a0b7246 */ /* 0x001fc40003800108 */
[----:B------:R-:W-:Y:S04]  /*02c0*/  LDS R8, [R0+0x2080] ;  /* 0x0020800000087984 */ /* 0x000fe80000000800 */
[----:B------:R-:W-:Y:S04]  /*02d0*/  STS [R0+0x2000], R11 ;  /* 0x0020000b00007388 */ /* 0x000fe80000000800 */
[----:B------:R-:W-:Y:S04]  /*02e0*/  LDS R13, [R7+0x2000] ;  /* 0x00200000070d7984 */ /* 0x000fe80000000800 */
[----:B------:R-:W0:Y:S02]  /*02f0*/  LDS R10, [R6+0x80] ;  /* 0x00008000060a7984 */ /* 0x000e240000000800 */
[----:B0-----:R-:W-:-:S05]  /*0300*/  VIADDMNMX R13, R10, R13, R8, PT ;  /* 0x0000000d0a0d7246 */ /* 0x001fca0003800108 */
[----:B------:R-:W-:Y:S01]  /*0310*/  STS [R0+0x2080], R13 ;  /* 0x0020800d00007388 */ /* 0x000fe20000000800 */
[----:B------:R-:W-:Y:S06]  /*0320*/  BAR.SYNC.DEFER_BLOCKING 0x0 ;  /* 0x0000000000007b1d */ /* 0x000fec0000010000 */
[----:B------:R-:W-:Y:S04]  /*0330*/  LDS R8, [R0] ;  /* 0x0000000000087984 */ /* 0x000fe80000000800 */
[----:B------:R-:W-:Y:S04]  /*0340*/  LDS R9, [R7+0x4] ;  /* 0x0000040007097984 */ /* 0x000fe80000000800 */
[----:B------:R-:W0:Y:S02]  /*0350*/  LDS R10, [R6+0x100] ;  /* 0x00010000060a7984 */ /* 0x000e240000000800 */
[----:B0-----:R-:W-:-:S02]  /*0360*/  VIADDMNMX R9, R10, R9, R8, PT ;  /* 0x000000090a097246 */ /* 0x001fc40003800108 */
[----:B------:R-:W-:Y:S04]  /*0370*/  LDS R8, [R0+0x80] ;  /* 0x0000800000087984 */ /* 0x000fe80000000800 */
[----:B------:R-:W-:Y:S04]  /*0380*/  STS [R0], R9 ;  /* 0x0000000900007388 */ /* 0x000fe80000000800 */
[----:B------:R-:W-:Y:S04]  /*0390*/  LDS R11, [R7+0x4] ;  /* 0x00000400070b7984 */ /* 0x000fe80000000800 */
[----:B------:R-:W0:Y:S02]  /*03a0*/  LDS R10, [R6+0x180] ;  /* 0x00018000060a7984 */ /* 0x000e240000000800 */
[----:B0-----:R-:W-:-:S02]  /*03b0*/  VIADDMNMX R11, R10, R11, R8, PT ;  /* 0x0000000b0a0b7246 */ /* 0x001fc40003800108 */
[----:B------:R-:W-:Y:S04]  /*03c0*/  LDS R8, [R0+0x2000] ;  /* 0x0020000000087984 */ /* 0x000fe80000000800 */
[----:B------:R-:W-:Y:S04]  /*03d0*/  STS [R0+0x80], R11 ;  /* 0x0000800b00007388 */ /* 0x000fe80000000800 */
[----:B------:R-:W-:Y:S04]  /*03e0*/  LDS R13, [R7+0x2004] ;  /* 0x00200400070d7984 */ /* 0x000fe80000000800 */
[----:B------:R-:W0:Y:S02]  /*03f0*/  LDS R10, [R6+0x100] ;  /* 0x00010000060a7984 */ /* 0x000e240000000800 */
        /* <DEDUP_REMOVED lines=1306> */
[----:B------:R-:W0:Y:S04]  /*55a0*/  LDS R10, [R6+0x3f80] ;  /* 0x003f8000060a7984 */ /* 0x000e280000000800 */
[----:B------:R-:W-:Y:S04]  /*55b0*/  STG.E desc[UR6][R2.64], R13 ;  /* 0x0000000d02007986 */ /* 0x000fe8000c101906 */
[----:B------:R-:W-:Y:S04]  /*55c0*/  STG.E desc[UR6][R2.64+0x80], R9 ;  /* 0x0000800902007986 */ /* 0x000fe8000c101906 */
[----:B------:R-:W-:Y:S01]  /*55d0*/  STG.E desc[UR6][R4.64], R11 ;  /* 0x0000000b04007986 */ /* 0x000fe2000c101906 */
[----:B0-----:R-:W-:-:S05]  /*55e0*/  VIADDMNMX R15, R10, R15, R8, PT ;  /* 0x0000000f0a0f7246 */ /* 0x001fca0003800108 */
[----:B------:R-:W-:Y:S04]  /*55f0*/  STG.E desc[UR6][R4.64+0x80], R15 ;  /* 0x0000800f04007986 */ /* 0x000fe8000c101906 */
[----:B------:R-:W-:Y:S01]  /*5600*/  STS [R0+0x2080], R15 ;  /* 0x0020800f00007388 */ /* 0x000fe20000000800 */
[----:B------:R-:W-:Y:S05]  /*5610*/  EXIT ;  /* 0x000000000000794d */ /* 0x000fea0003800000 */
.L_x_2:
        /* <DEDUP_REMOVED lines=14> */
.L_x_5:


//--------------------- .nv.shared._Z6phase3iiPiii --------------------------
	.section	.nv.shared._Z6phase3iiPiii,"aw",@nobits
	.sectionflags	@""
	.align	4
.nv.shared._Z6phase3iiPiii:
	.zero		33792


//--------------------- .nv.shared.reserved.0     --------------------------
	.section	.nv.shared.reserved.0,"aw",@nobits
	.weak		__nv_reservedSMEM_offset_0_alias
	.size		__nv_reservedSMEM_offset_0_alias, 0, 64
	.other		__nv_reservedSMEM_offset_0_alias,@"STO_CUDA_RESERVED_SHARED STV_DEFAULT"
__nv_reservedSMEM_offset_0_alias:
	.zero		0
	.zero		64


//--------------------- .nv.shared._Z6phase2iiPii --------------------------
	.section	.nv.shared._Z6phase2iiPii,"aw",@nobits
	.sectionflags	@""
	.align	4
.nv.shared._Z6phase2iiPii:
	.zero		33792


//--------------------- .nv.shared._Z6phase1iiPii --------------------------
	.section	.nv.shared._Z6phase1iiPii,"aw",@nobits
	.sectionflags	@""
	.align	4
.nv.shared._Z6phase1iiPii:
	.zero		17408


//--------------------- .nv.constant0._Z6phase3iiPiii --------------------------
	.section	.nv.constant0._Z6phase3iiPiii,"a",@progbits
	.sectionflags	@""
	.align	4
.nv.constant0._Z6phase3iiPiii:
	.zero		920


//--------------------- .nv.constant0._Z6phase2iiPii --------------------------
	.section	.nv.constant0._Z6phase2iiPii,"a",@progbits
	.sectionflags	@""
	.align	4
.nv.constant0._Z6phase2iiPii:
	.zero		916


//--------------------- .nv.constant0._Z6phase1iiPii --------------------------
	.section	.nv.constant0._Z6phase1iiPii,"a",@progbits
	.sectionflags	@""
	.align	4
.nv.constant0._Z6phase1iiPii:
	.zero		916


//--------------------- SYMBOLS --------------------------

	.type		.nv.reservedSmem.offset0,@object
	.size		.nv.reservedSmem.offset0,0x4
	.type		.nv.reservedSmem.cap,@object
	.size		.nv.reservedSmem.cap,0x4
